//
// Generated by NVIDIA NVVM Compiler
//
// Compiler Build ID: CL-36424714
// Cuda compilation tools, release 13.0, V13.0.88
// Based on NVVM 20.0.0
//

.version 9.0
.target sm_100
.address_size 64

	// .globl	_Z22flash_attention_kernelPKfS0_S0_Pfiiiif
.global .attribute(.managed) .align 4 .u32 B;
.global .attribute(.managed) .align 4 .u32 N;
.global .attribute(.managed) .align 4 .u32 d;
.extern .shared .align 16 .b8 sram[];

.visible .entry _Z22flash_attention_kernelPKfS0_S0_Pfiiiif(
	.param .u64 .ptr .align 1 _Z22flash_attention_kernelPKfS0_S0_Pfiiiif_param_0,
	.param .u64 .ptr .align 1 _Z22flash_attention_kernelPKfS0_S0_Pfiiiif_param_1,
	.param .u64 .ptr .align 1 _Z22flash_attention_kernelPKfS0_S0_Pfiiiif_param_2,
	.param .u64 .ptr .align 1 _Z22flash_attention_kernelPKfS0_S0_Pfiiiif_param_3,
	.param .u32 _Z22flash_attention_kernelPKfS0_S0_Pfiiiif_param_4,
	.param .u32 _Z22flash_attention_kernelPKfS0_S0_Pfiiiif_param_5,
	.param .u32 _Z22flash_attention_kernelPKfS0_S0_Pfiiiif_param_6,
	.param .u32 _Z22flash_attention_kernelPKfS0_S0_Pfiiiif_param_7,
	.param .f32 _Z22flash_attention_kernelPKfS0_S0_Pfiiiif_param_8
)
{
	.reg .pred 	%p<55>;
	.reg .b32 	%r<314>;
	.reg .b32 	%f<275>;
	.reg .b64 	%rd<50>;

	ld.param.u64 	%rd15, [_Z22flash_attention_kernelPKfS0_S0_Pfiiiif_param_0];
	ld.param.u64 	%rd16, [_Z22flash_attention_kernelPKfS0_S0_Pfiiiif_param_1];
	ld.param.u64 	%rd17, [_Z22flash_attention_kernelPKfS0_S0_Pfiiiif_param_2];
	ld.param.u64 	%rd14, [_Z22flash_attention_kernelPKfS0_S0_Pfiiiif_param_3];
	ld.param.u32 	%r113, [_Z22flash_attention_kernelPKfS0_S0_Pfiiiif_param_4];
	ld.param.u32 	%r114, [_Z22flash_attention_kernelPKfS0_S0_Pfiiiif_param_5];
	ld.param.u32 	%r115, [_Z22flash_attention_kernelPKfS0_S0_Pfiiiif_param_6];
	ld.param.f32 	%f43, [_Z22flash_attention_kernelPKfS0_S0_Pfiiiif_param_8];
	cvta.to.global.u64 	%rd1, %rd15;
	cvta.to.global.u64 	%rd2, %rd17;
	cvta.to.global.u64 	%rd3, %rd16;
	mov.u32 	%r1, %tid.x;
	mov.u32 	%r116, %ctaid.x;
	mad.lo.s32 	%r2, %r114, %r116, %r1;
	ld.global.u32 	%r3, [N];
	setp.ge.s32 	%p1, %r2, %r3;
	@%p1 bra 	$L__BB0_76;
	mov.u32 	%r117, %ctaid.y;
	mul.lo.s32 	%r118, %r3, %r117;
	ld.global.u32 	%r4, [d];
	mul.lo.s32 	%r119, %r118, %r4;
	cvt.s64.s32 	%rd4, %r119;
	mul.lo.s32 	%r120, %r4, %r2;
	cvt.s64.s32 	%rd18, %r120;
	add.s64 	%rd5, %rd18, %rd4;
	mul.lo.s32 	%r5, %r4, %r1;
	setp.lt.s32 	%p2, %r4, 1;
	@%p2 bra 	$L__BB0_8;
	and.b32  	%r6, %r4, 3;
	setp.lt.u32 	%p3, %r4, 4;
	mov.b32 	%r277, 0;
	@%p3 bra 	$L__BB0_5;
	and.b32  	%r277, %r4, 2147483644;
	mov.b32 	%r280, 0;
	mov.u32 	%r125, sram;
$L__BB0_4:
	.pragma "nounroll";
	cvt.u64.u32 	%rd19, %r280;
	add.s64 	%rd20, %rd5, %rd19;
	shl.b64 	%rd21, %rd20, 2;
	add.s64 	%rd22, %rd1, %rd21;
	ld.global.nc.f32 	%f44, [%rd22];
	add.s32 	%r123, %r280, %r5;
	shl.b32 	%r124, %r123, 2;
	add.s32 	%r126, %r125, %r124;
	st.shared.f32 	[%r126], %f44;
	ld.global.nc.f32 	%f45, [%rd22+4];
	st.shared.f32 	[%r126+4], %f45;
	ld.global.nc.f32 	%f46, [%rd22+8];
	st.shared.f32 	[%r126+8], %f46;
	ld.global.nc.f32 	%f47, [%rd22+12];
	st.shared.f32 	[%r126+12], %f47;
	add.s32 	%r280, %r280, 4;
	setp.eq.s32 	%p4, %r280, %r277;
	@%p4 bra 	$L__BB0_5;
	bra.uni 	$L__BB0_4;
$L__BB0_5:
	setp.eq.s32 	%p5, %r6, 0;
	@%p5 bra 	$L__BB0_8;
	mov.b32 	%r279, 0;
	mov.u32 	%r130, sram;
$L__BB0_7:
	.pragma "nounroll";
	cvt.u64.u32 	%rd23, %r277;
	add.s64 	%rd24, %rd5, %rd23;
	shl.b64 	%rd25, %rd24, 2;
	add.s64 	%rd26, %rd1, %rd25;
	ld.global.nc.f32 	%f48, [%rd26];
	add.s32 	%r128, %r277, %r5;
	shl.b32 	%r129, %r128, 2;
	add.s32 	%r131, %r130, %r129;
	st.shared.f32 	[%r131], %f48;
	add.s32 	%r277, %r277, 1;
	add.s32 	%r279, %r279, 1;
	setp.ne.s32 	%p6, %r279, %r6;
	@%p6 bra 	$L__BB0_7;
$L__BB0_8:
	setp.lt.s32 	%p7, %r115, 1;
	@%p7 bra 	$L__BB0_76;
	mul.lo.s32 	%r133, %r4, %r114;
	shl.b32 	%r134, %r133, 2;
	mov.u32 	%r135, sram;
	add.s32 	%r13, %r135, %r134;
	mul.lo.s32 	%r136, %r4, %r113;
	shl.b32 	%r137, %r136, 2;
	add.s32 	%r14, %r13, %r137;
	add.s32 	%r15, %r14, %r137;
	cvt.rn.f32.s32 	%f1, %r113;
	mov.f32 	%f253, 0fFF800000;
	cvt.rzi.s32.f32 	%r16, %f253;
	mul.lo.s32 	%r17, %r113, %r1;
	mul.f32 	%f2, %f43, 0f00000000;
	add.s32 	%r18, %r13, 16;
	shl.b32 	%r138, %r114, 2;
	shl.b32 	%r139, %r113, 2;
	add.s32 	%r140, %r138, %r139;
	mad.lo.s32 	%r141, %r4, %r140, %r135;
	add.s32 	%r19, %r141, 16;
	cvta.to.global.u64 	%rd6, %rd14;
	mov.f32 	%f254, 0f00000000;
	mov.b32 	%r281, 0;
$L__BB0_10:
	setp.ge.s32 	%p8, %r1, %r113;
	@%p8 bra 	$L__BB0_26;
	ld.global.u32 	%r142, [d];
	setp.lt.s32 	%p9, %r142, 1;
	@%p9 bra 	$L__BB0_26;
	ld.global.u32 	%r24, [N];
	and.b32  	%r25, %r142, 7;
	add.s32 	%r26, %r25, -1;
	and.b32  	%r27, %r142, 2147483640;
	and.b32  	%r28, %r142, 1;
	neg.s32 	%r29, %r27;
	mul.lo.s32 	%r30, %r281, %r113;
	mov.u32 	%r282, %r1;
$L__BB0_13:
	add.s32 	%r32, %r282, %r30;
	setp.ge.s32 	%p10, %r32, %r24;
	@%p10 bra 	$L__BB0_25;
	setp.lt.u32 	%p11, %r142, 8;
	mul.lo.s32 	%r144, %r142, %r32;
	cvt.s64.s32 	%rd27, %r144;
	add.s64 	%rd7, %rd27, %rd4;
	mul.lo.s32 	%r33, %r142, %r282;
	mov.b32 	%r287, 0;
	@%p11 bra 	$L__BB0_17;
	shl.b64 	%rd28, %rd7, 2;
	add.s64 	%rd29, %rd3, %rd28;
	add.s64 	%rd49, %rd29, 16;
	add.s64 	%rd30, %rd2, %rd28;
	add.s64 	%rd48, %rd30, 16;
	mul.lo.s32 	%r145, %r142, %r282;
	shl.b32 	%r146, %r145, 2;
	add.s32 	%r284, %r18, %r146;
	add.s32 	%r283, %r19, %r146;
	mov.u32 	%r285, %r29;
$L__BB0_16:
	.pragma "nounroll";
	ld.global.nc.f32 	%f51, [%rd49+-16];
	st.shared.f32 	[%r284+-16], %f51;
	ld.global.nc.f32 	%f52, [%rd48+-16];
	st.shared.f32 	[%r283+-16], %f52;
	ld.global.nc.f32 	%f53, [%rd49+-12];
	st.shared.f32 	[%r284+-12], %f53;
	ld.global.nc.f32 	%f54, [%rd48+-12];
	st.shared.f32 	[%r283+-12], %f54;
	ld.global.nc.f32 	%f55, [%rd49+-8];
	st.shared.f32 	[%r284+-8], %f55;
	ld.global.nc.f32 	%f56, [%rd48+-8];
	st.shared.f32 	[%r283+-8], %f56;
	ld.global.nc.f32 	%f57, [%rd49+-4];
	st.shared.f32 	[%r284+-4], %f57;
	ld.global.nc.f32 	%f58, [%rd48+-4];
	st.shared.f32 	[%r283+-4], %f58;
	ld.global.nc.f32 	%f59, [%rd49];
	st.shared.f32 	[%r284], %f59;
	ld.global.nc.f32 	%f60, [%rd48];
	st.shared.f32 	[%r283], %f60;
	ld.global.nc.f32 	%f61, [%rd49+4];
	st.shared.f32 	[%r284+4], %f61;
	ld.global.nc.f32 	%f62, [%rd48+4];
	st.shared.f32 	[%r283+4], %f62;
	ld.global.nc.f32 	%f63, [%rd49+8];
	st.shared.f32 	[%r284+8], %f63;
	ld.global.nc.f32 	%f64, [%rd48+8];
	st.shared.f32 	[%r283+8], %f64;
	ld.global.nc.f32 	%f65, [%rd49+12];
	st.shared.f32 	[%r284+12], %f65;
	ld.global.nc.f32 	%f66, [%rd48+12];
	st.shared.f32 	[%r283+12], %f66;
	add.s32 	%r285, %r285, 8;
	add.s64 	%rd49, %rd49, 32;
	add.s64 	%rd48, %rd48, 32;
	add.s32 	%r284, %r284, 32;
	add.s32 	%r283, %r283, 32;
	setp.eq.s32 	%p12, %r285, 0;
	mov.u32 	%r287, %r27;
	@%p12 bra 	$L__BB0_17;
	bra.uni 	$L__BB0_16;
$L__BB0_17:
	setp.eq.s32 	%p13, %r25, 0;
	@%p13 bra 	$L__BB0_25;
	setp.lt.u32 	%p14, %r26, 3;
	@%p14 bra 	$L__BB0_20;
	cvt.u64.u32 	%rd31, %r287;
	add.s64 	%rd32, %rd7, %rd31;
	shl.b64 	%rd33, %rd32, 2;
	add.s64 	%rd34, %rd3, %rd33;
	ld.global.nc.f32 	%f67, [%rd34];
	add.s32 	%r147, %r287, %r33;
	shl.b32 	%r148, %r147, 2;
	add.s32 	%r149, %r13, %r148;
	st.shared.f32 	[%r149], %f67;
	add.s64 	%rd35, %rd2, %rd33;
	ld.global.nc.f32 	%f68, [%rd35];
	add.s32 	%r150, %r14, %r148;
	st.shared.f32 	[%r150], %f68;
	ld.global.nc.f32 	%f69, [%rd34+4];
	st.shared.f32 	[%r149+4], %f69;
	ld.global.nc.f32 	%f70, [%rd35+4];
	st.shared.f32 	[%r150+4], %f70;
	ld.global.nc.f32 	%f71, [%rd34+8];
	st.shared.f32 	[%r149+8], %f71;
	ld.global.nc.f32 	%f72, [%rd35+8];
	st.shared.f32 	[%r150+8], %f72;
	ld.global.nc.f32 	%f73, [%rd34+12];
	st.shared.f32 	[%r149+12], %f73;
	ld.global.nc.f32 	%f74, [%rd35+12];
	st.shared.f32 	[%r150+12], %f74;
	add.s32 	%r287, %r287, 4;
$L__BB0_20:
	and.b32  	%r151, %r142, 3;
	setp.eq.s32 	%p15, %r151, 0;
	@%p15 bra 	$L__BB0_25;
	setp.eq.s32 	%p16, %r151, 1;
	@%p16 bra 	$L__BB0_23;
	cvt.u64.u32 	%rd36, %r287;
	add.s64 	%rd37, %rd7, %rd36;
	shl.b64 	%rd38, %rd37, 2;
	add.s64 	%rd39, %rd3, %rd38;
	ld.global.nc.f32 	%f75, [%rd39];
	add.s32 	%r152, %r287, %r33;
	shl.b32 	%r153, %r152, 2;
	add.s32 	%r154, %r13, %r153;
	st.shared.f32 	[%r154], %f75;
	add.s64 	%rd40, %rd2, %rd38;
	ld.global.nc.f32 	%f76, [%rd40];
	add.s32 	%r155, %r14, %r153;
	st.shared.f32 	[%r155], %f76;
	ld.global.nc.f32 	%f77, [%rd39+4];
	st.shared.f32 	[%r154+4], %f77;
	ld.global.nc.f32 	%f78, [%rd40+4];
	st.shared.f32 	[%r155+4], %f78;
	add.s32 	%r287, %r287, 2;
$L__BB0_23:
	setp.eq.s32 	%p17, %r28, 0;
	@%p17 bra 	$L__BB0_25;
	cvt.u64.u32 	%rd41, %r287;
	add.s64 	%rd42, %rd7, %rd41;
	shl.b64 	%rd43, %rd42, 2;
	add.s64 	%rd44, %rd3, %rd43;
	ld.global.nc.f32 	%f79, [%rd44];
	add.s32 	%r156, %r287, %r33;
	shl.b32 	%r157, %r156, 2;
	add.s32 	%r158, %r13, %r157;
	st.shared.f32 	[%r158], %f79;
	add.s64 	%rd45, %rd2, %rd43;
	ld.global.nc.f32 	%f80, [%rd45];
	add.s32 	%r159, %r14, %r157;
	st.shared.f32 	[%r159], %f80;
$L__BB0_25:
	add.s32 	%r282, %r282, %r114;
	setp.lt.s32 	%p18, %r282, %r113;
	@%p18 bra 	$L__BB0_13;
$L__BB0_26:
	bar.sync 	0;
	ld.global.u32 	%r160, [N];
	mul.lo.s32 	%r161, %r281, %r113;
	sub.s32 	%r162, %r160, %r161;
	cvt.rn.f32.s32 	%f81, %r162;
	min.f32 	%f82, %f1, %f81;
	cvt.rzi.s32.f32 	%r48, %f82;
	setp.lt.s32 	%p19, %r48, 1;
	mov.u32 	%r306, %r16;
	@%p19 bra 	$L__BB0_52;
	ld.global.u32 	%r49, [d];
	setp.lt.s32 	%p20, %r49, 1;
	mul.lo.s32 	%r50, %r49, %r1;
	@%p20 bra 	$L__BB0_41;
	and.b32  	%r51, %r49, 7;
	add.s32 	%r52, %r51, -1;
	and.b32  	%r53, %r49, 3;
	and.b32  	%r54, %r49, 2147483640;
	and.b32  	%r55, %r49, 1;
	mov.b32 	%r289, 0;
	mov.u32 	%r306, %r16;
$L__BB0_29:
	setp.lt.u32 	%p29, %r49, 8;
	mul.lo.s32 	%r58, %r49, %r289;
	mov.f32 	%f262, 0f00000000;
	mov.b32 	%r293, 0;
	@%p29 bra 	$L__BB0_32;
	mov.f32 	%f262, 0f00000000;
	mov.b32 	%r291, 0;
$L__BB0_31:
	.pragma "nounroll";
	add.s32 	%r195, %r50, %r291;
	shl.b32 	%r196, %r195, 2;
	mov.u32 	%r197, sram;
	add.s32 	%r198, %r197, %r196;
	ld.shared.f32 	%f116, [%r198];
	add.s32 	%r199, %r58, %r291;
	shl.b32 	%r200, %r199, 2;
	add.s32 	%r201, %r13, %r200;
	ld.shared.f32 	%f117, [%r201];
	fma.rn.f32 	%f118, %f116, %f117, %f262;
	ld.shared.f32 	%f119, [%r198+4];
	ld.shared.f32 	%f120, [%r201+4];
	fma.rn.f32 	%f121, %f119, %f120, %f118;
	ld.shared.f32 	%f122, [%r198+8];
	ld.shared.f32 	%f123, [%r201+8];
	fma.rn.f32 	%f124, %f122, %f123, %f121;
	ld.shared.f32 	%f125, [%r198+12];
	ld.shared.f32 	%f126, [%r201+12];
	fma.rn.f32 	%f127, %f125, %f126, %f124;
	ld.shared.f32 	%f128, [%r198+16];
	ld.shared.f32 	%f129, [%r201+16];
	fma.rn.f32 	%f130, %f128, %f129, %f127;
	ld.shared.f32 	%f131, [%r198+20];
	ld.shared.f32 	%f132, [%r201+20];
	fma.rn.f32 	%f133, %f131, %f132, %f130;
	ld.shared.f32 	%f134, [%r198+24];
	ld.shared.f32 	%f135, [%r201+24];
	fma.rn.f32 	%f136, %f134, %f135, %f133;
	ld.shared.f32 	%f137, [%r198+28];
	ld.shared.f32 	%f138, [%r201+28];
	fma.rn.f32 	%f262, %f137, %f138, %f136;
	add.s32 	%r291, %r291, 8;
	setp.ne.s32 	%p30, %r291, %r54;
	mov.u32 	%r293, %r54;
	@%p30 bra 	$L__BB0_31;
$L__BB0_32:
	setp.eq.s32 	%p31, %r51, 0;
	@%p31 bra 	$L__BB0_40;
	setp.lt.u32 	%p32, %r52, 3;
	@%p32 bra 	$L__BB0_35;
	add.s32 	%r202, %r50, %r293;
	shl.b32 	%r203, %r202, 2;
	mov.u32 	%r204, sram;
	add.s32 	%r205, %r204, %r203;
	ld.shared.f32 	%f140, [%r205];
	add.s32 	%r206, %r58, %r293;
	shl.b32 	%r207, %r206, 2;
	add.s32 	%r208, %r13, %r207;
	ld.shared.f32 	%f141, [%r208];
	fma.rn.f32 	%f142, %f140, %f141, %f262;
	ld.shared.f32 	%f143, [%r205+4];
	ld.shared.f32 	%f144, [%r208+4];
	fma.rn.f32 	%f145, %f143, %f144, %f142;
	ld.shared.f32 	%f146, [%r205+8];
	ld.shared.f32 	%f147, [%r208+8];
	fma.rn.f32 	%f148, %f146, %f147, %f145;
	ld.shared.f32 	%f149, [%r205+12];
	ld.shared.f32 	%f150, [%r208+12];
	fma.rn.f32 	%f262, %f149, %f150, %f148;
	add.s32 	%r293, %r293, 4;
$L__BB0_35:
	setp.eq.s32 	%p33, %r53, 0;
	@%p33 bra 	$L__BB0_40;
	setp.eq.s32 	%p34, %r53, 1;
	@%p34 bra 	$L__BB0_38;
	add.s32 	%r209, %r50, %r293;
	shl.b32 	%r210, %r209, 2;
	mov.u32 	%r211, sram;
	add.s32 	%r212, %r211, %r210;
	ld.shared.f32 	%f152, [%r212];
	add.s32 	%r213, %r58, %r293;
	shl.b32 	%r214, %r213, 2;
	add.s32 	%r215, %r13, %r214;
	ld.shared.f32 	%f153, [%r215];
	fma.rn.f32 	%f154, %f152, %f153, %f262;
	ld.shared.f32 	%f155, [%r212+4];
	ld.shared.f32 	%f156, [%r215+4];
	fma.rn.f32 	%f262, %f155, %f156, %f154;
	add.s32 	%r293, %r293, 2;
$L__BB0_38:
	setp.eq.s32 	%p35, %r55, 0;
	@%p35 bra 	$L__BB0_40;
	add.s32 	%r216, %r50, %r293;
	shl.b32 	%r217, %r216, 2;
	mov.u32 	%r218, sram;
	add.s32 	%r219, %r218, %r217;
	ld.shared.f32 	%f157, [%r219];
	add.s32 	%r220, %r58, %r293;
	shl.b32 	%r221, %r220, 2;
	add.s32 	%r222, %r13, %r221;
	ld.shared.f32 	%f158, [%r222];
	fma.rn.f32 	%f262, %f157, %f158, %f262;
$L__BB0_40:
	mul.f32 	%f159, %f43, %f262;
	add.s32 	%r223, %r289, %r17;
	shl.b32 	%r224, %r223, 2;
	add.s32 	%r225, %r15, %r224;
	st.shared.f32 	[%r225], %f159;
	cvt.rn.f32.s32 	%f160, %r306;
	max.f32 	%f161, %f160, %f159;
	cvt.rzi.s32.f32 	%r306, %f161;
	add.s32 	%r289, %r289, 1;
	setp.eq.s32 	%p36, %r289, %r48;
	@%p36 bra 	$L__BB0_52;
	bra.uni 	$L__BB0_29;
$L__BB0_41:
	and.b32  	%r68, %r48, 7;
	setp.lt.u32 	%p21, %r48, 8;
	mov.b32 	%r301, 0;
	mov.u32 	%r306, %r16;
	@%p21 bra 	$L__BB0_44;
	and.b32  	%r301, %r48, 2147483640;
	mov.b32 	%r295, 0;
	mov.u32 	%r306, %r16;
$L__BB0_43:
	.pragma "nounroll";
	add.s32 	%r166, %r295, %r17;
	shl.b32 	%r167, %r166, 2;
	add.s32 	%r168, %r15, %r167;
	st.shared.f32 	[%r168], %f2;
	cvt.rn.f32.s32 	%f83, %r306;
	max.f32 	%f84, %f83, %f2;
	cvt.rzi.s32.f32 	%r169, %f84;
	st.shared.f32 	[%r168+4], %f2;
	cvt.rn.f32.s32 	%f85, %r169;
	max.f32 	%f86, %f85, %f2;
	cvt.rzi.s32.f32 	%r170, %f86;
	st.shared.f32 	[%r168+8], %f2;
	cvt.rn.f32.s32 	%f87, %r170;
	max.f32 	%f88, %f87, %f2;
	cvt.rzi.s32.f32 	%r171, %f88;
	st.shared.f32 	[%r168+12], %f2;
	cvt.rn.f32.s32 	%f89, %r171;
	max.f32 	%f90, %f89, %f2;
	cvt.rzi.s32.f32 	%r172, %f90;
	st.shared.f32 	[%r168+16], %f2;
	cvt.rn.f32.s32 	%f91, %r172;
	max.f32 	%f92, %f91, %f2;
	cvt.rzi.s32.f32 	%r173, %f92;
	st.shared.f32 	[%r168+20], %f2;
	cvt.rn.f32.s32 	%f93, %r173;
	max.f32 	%f94, %f93, %f2;
	cvt.rzi.s32.f32 	%r174, %f94;
	st.shared.f32 	[%r168+24], %f2;
	cvt.rn.f32.s32 	%f95, %r174;
	max.f32 	%f96, %f95, %f2;
	cvt.rzi.s32.f32 	%r175, %f96;
	st.shared.f32 	[%r168+28], %f2;
	cvt.rn.f32.s32 	%f97, %r175;
	max.f32 	%f98, %f97, %f2;
	cvt.rzi.s32.f32 	%r306, %f98;
	add.s32 	%r295, %r295, 8;
	setp.ne.s32 	%p22, %r295, %r301;
	@%p22 bra 	$L__BB0_43;
$L__BB0_44:
	setp.eq.s32 	%p23, %r68, 0;
	@%p23 bra 	$L__BB0_52;
	and.b32  	%r77, %r48, 3;
	setp.lt.u32 	%p24, %r68, 4;
	@%p24 bra 	$L__BB0_47;
	add.s32 	%r177, %r301, %r17;
	shl.b32 	%r178, %r177, 2;
	add.s32 	%r179, %r15, %r178;
	st.shared.f32 	[%r179], %f2;
	cvt.rn.f32.s32 	%f99, %r306;
	max.f32 	%f100, %f99, %f2;
	cvt.rzi.s32.f32 	%r180, %f100;
	st.shared.f32 	[%r179+4], %f2;
	cvt.rn.f32.s32 	%f101, %r180;
	max.f32 	%f102, %f101, %f2;
	cvt.rzi.s32.f32 	%r181, %f102;
	st.shared.f32 	[%r179+8], %f2;
	cvt.rn.f32.s32 	%f103, %r181;
	max.f32 	%f104, %f103, %f2;
	cvt.rzi.s32.f32 	%r182, %f104;
	st.shared.f32 	[%r179+12], %f2;
	cvt.rn.f32.s32 	%f105, %r182;
	max.f32 	%f106, %f105, %f2;
	cvt.rzi.s32.f32 	%r306, %f106;
	add.s32 	%r301, %r301, 4;
$L__BB0_47:
	setp.eq.s32 	%p25, %r77, 0;
	@%p25 bra 	$L__BB0_52;
	setp.eq.s32 	%p26, %r77, 1;
	@%p26 bra 	$L__BB0_50;
	add.s32 	%r184, %r301, %r17;
	shl.b32 	%r185, %r184, 2;
	add.s32 	%r186, %r15, %r185;
	st.shared.f32 	[%r186], %f2;
	cvt.rn.f32.s32 	%f107, %r306;
	max.f32 	%f108, %f107, %f2;
	cvt.rzi.s32.f32 	%r187, %f108;
	st.shared.f32 	[%r186+4], %f2;
	cvt.rn.f32.s32 	%f109, %r187;
	max.f32 	%f110, %f109, %f2;
	cvt.rzi.s32.f32 	%r306, %f110;
	add.s32 	%r301, %r301, 2;
$L__BB0_50:
	and.b32  	%r188, %r48, 1;
	setp.eq.b32 	%p27, %r188, 1;
	not.pred 	%p28, %p27;
	@%p28 bra 	$L__BB0_52;
	add.s32 	%r189, %r301, %r17;
	shl.b32 	%r190, %r189, 2;
	add.s32 	%r191, %r15, %r190;
	st.shared.f32 	[%r191], %f2;
	cvt.rn.f32.s32 	%f111, %r306;
	max.f32 	%f112, %f111, %f2;
	cvt.rzi.s32.f32 	%r306, %f112;
$L__BB0_52:
	setp.lt.s32 	%p37, %r48, 1;
	shfl.sync.idx.b32	%r226|%p38, %r306, 0, 31, -1;
	cvt.rn.f32.s32 	%f17, %r226;
	mov.f32 	%f266, 0f00000000;
	@%p37 bra 	$L__BB0_60;
	and.b32  	%r90, %r48, 3;
	setp.lt.u32 	%p39, %r48, 4;
	mov.f32 	%f266, 0f00000000;
	mov.b32 	%r308, 0;
	@%p39 bra 	$L__BB0_56;
	and.b32  	%r308, %r48, 2147483644;
	mov.f32 	%f266, 0f00000000;
	mov.b32 	%r307, 0;
$L__BB0_55:
	.pragma "nounroll";
	add.s32 	%r229, %r307, %r17;
	shl.b32 	%r230, %r229, 2;
	add.s32 	%r231, %r15, %r230;
	ld.shared.f32 	%f166, [%r231];
	sub.f32 	%f167, %f166, %f17;
	mul.f32 	%f168, %f167, 0f3FB8AA3B;
	ex2.approx.f32 	%f169, %f168;
	st.shared.f32 	[%r231], %f169;
	add.f32 	%f170, %f266, %f169;
	ld.shared.f32 	%f171, [%r231+4];
	sub.f32 	%f172, %f171, %f17;
	mul.f32 	%f173, %f172, 0f3FB8AA3B;
	ex2.approx.f32 	%f174, %f173;
	st.shared.f32 	[%r231+4], %f174;
	add.f32 	%f175, %f170, %f174;
	ld.shared.f32 	%f176, [%r231+8];
	sub.f32 	%f177, %f176, %f17;
	mul.f32 	%f178, %f177, 0f3FB8AA3B;
	ex2.approx.f32 	%f179, %f178;
	st.shared.f32 	[%r231+8], %f179;
	add.f32 	%f180, %f175, %f179;
	ld.shared.f32 	%f181, [%r231+12];
	sub.f32 	%f182, %f181, %f17;
	mul.f32 	%f183, %f182, 0f3FB8AA3B;
	ex2.approx.f32 	%f184, %f183;
	st.shared.f32 	[%r231+12], %f184;
	add.f32 	%f266, %f180, %f184;
	add.s32 	%r307, %r307, 4;
	setp.ne.s32 	%p40, %r307, %r308;
	@%p40 bra 	$L__BB0_55;
$L__BB0_56:
	setp.eq.s32 	%p41, %r90, 0;
	@%p41 bra 	$L__BB0_60;
	add.s32 	%r232, %r308, %r17;
	shl.b32 	%r233, %r232, 2;
	add.s32 	%r95, %r15, %r233;
	ld.shared.f32 	%f185, [%r95];
	sub.f32 	%f186, %f185, %f17;
	mul.f32 	%f187, %f186, 0f3FB8AA3B;
	ex2.approx.f32 	%f188, %f187;
	st.shared.f32 	[%r95], %f188;
	add.f32 	%f266, %f266, %f188;
	setp.eq.s32 	%p42, %r90, 1;
	@%p42 bra 	$L__BB0_60;
	ld.shared.f32 	%f189, [%r95+4];
	sub.f32 	%f190, %f189, %f17;
	mul.f32 	%f191, %f190, 0f3FB8AA3B;
	ex2.approx.f32 	%f192, %f191;
	st.shared.f32 	[%r95+4], %f192;
	add.f32 	%f266, %f266, %f192;
	setp.eq.s32 	%p43, %r90, 2;
	@%p43 bra 	$L__BB0_60;
	ld.shared.f32 	%f193, [%r95+8];
	sub.f32 	%f194, %f193, %f17;
	mul.f32 	%f195, %f194, 0f3FB8AA3B;
	ex2.approx.f32 	%f196, %f195;
	st.shared.f32 	[%r95+8], %f196;
	add.f32 	%f266, %f266, %f196;
$L__BB0_60:
	max.f32 	%f26, %f253, %f17;
	sub.f32 	%f197, %f253, %f26;
	mul.f32 	%f198, %f197, 0f3FB8AA3B;
	ex2.approx.f32 	%f199, %f198;
	mul.f32 	%f27, %f254, %f199;
	sub.f32 	%f200, %f17, %f26;
	mul.f32 	%f201, %f200, 0f3FB8AA3B;
	ex2.approx.f32 	%f28, %f201;
	fma.rn.f32 	%f254, %f266, %f28, %f27;
	ld.global.u32 	%r96, [d];
	setp.lt.s32 	%p44, %r96, 1;
	@%p44 bra 	$L__BB0_75;
	cvt.u32.u64 	%r235, %rd4;
	rcp.rn.f32 	%f30, %f254;
	mad.lo.s32 	%r97, %r96, %r2, %r235;
	and.b32  	%r98, %r48, 7;
	add.s32 	%r99, %r98, -1;
	and.b32  	%r100, %r48, 3;
	and.b32  	%r101, %r48, 2147483640;
	and.b32  	%r102, %r48, 1;
	mov.b32 	%r309, 0;
$L__BB0_62:
	setp.lt.s32 	%p45, %r48, 1;
	mov.f32 	%f274, 0f00000000;
	@%p45 bra 	$L__BB0_74;
	setp.lt.u32 	%p46, %r48, 8;
	mov.f32 	%f274, 0f00000000;
	mov.b32 	%r312, 0;
	@%p46 bra 	$L__BB0_66;
	mov.f32 	%f274, 0f00000000;
	mov.b32 	%r310, 0;
$L__BB0_65:
	.pragma "nounroll";
	add.s32 	%r238, %r310, %r17;
	shl.b32 	%r239, %r238, 2;
	add.s32 	%r240, %r15, %r239;
	ld.shared.f32 	%f206, [%r240];
	mad.lo.s32 	%r241, %r96, %r310, %r309;
	shl.b32 	%r242, %r241, 2;
	add.s32 	%r243, %r14, %r242;
	ld.shared.f32 	%f207, [%r243];
	fma.rn.f32 	%f208, %f206, %f207, %f274;
	ld.shared.f32 	%f209, [%r240+4];
	shl.b32 	%r244, %r96, 2;
	add.s32 	%r245, %r243, %r244;
	ld.shared.f32 	%f210, [%r245];
	fma.rn.f32 	%f211, %f209, %f210, %f208;
	ld.shared.f32 	%f212, [%r240+8];
	add.s32 	%r246, %r245, %r244;
	ld.shared.f32 	%f213, [%r246];
	fma.rn.f32 	%f214, %f212, %f213, %f211;
	ld.shared.f32 	%f215, [%r240+12];
	add.s32 	%r247, %r246, %r244;
	ld.shared.f32 	%f216, [%r247];
	fma.rn.f32 	%f217, %f215, %f216, %f214;
	ld.shared.f32 	%f218, [%r240+16];
	add.s32 	%r248, %r247, %r244;
	ld.shared.f32 	%f219, [%r248];
	fma.rn.f32 	%f220, %f218, %f219, %f217;
	ld.shared.f32 	%f221, [%r240+20];
	add.s32 	%r249, %r248, %r244;
	ld.shared.f32 	%f222, [%r249];
	fma.rn.f32 	%f223, %f221, %f222, %f220;
	ld.shared.f32 	%f224, [%r240+24];
	add.s32 	%r250, %r249, %r244;
	ld.shared.f32 	%f225, [%r250];
	fma.rn.f32 	%f226, %f224, %f225, %f223;
	ld.shared.f32 	%f227, [%r240+28];
	add.s32 	%r251, %r250, %r244;
	ld.shared.f32 	%f228, [%r251];
	fma.rn.f32 	%f274, %f227, %f228, %f226;
	add.s32 	%r310, %r310, 8;
	setp.ne.s32 	%p47, %r310, %r101;
	mov.u32 	%r312, %r101;
	@%p47 bra 	$L__BB0_65;
$L__BB0_66:
	setp.eq.s32 	%p48, %r98, 0;
	@%p48 bra 	$L__BB0_74;
	setp.lt.u32 	%p49, %r99, 3;
	@%p49 bra 	$L__BB0_69;
	add.s32 	%r252, %r312, %r17;
	shl.b32 	%r253, %r252, 2;
	add.s32 	%r254, %r15, %r253;
	ld.shared.f32 	%f230, [%r254];
	mad.lo.s32 	%r255, %r96, %r312, %r309;
	shl.b32 	%r256, %r255, 2;
	add.s32 	%r257, %r14, %r256;
	ld.shared.f32 	%f231, [%r257];
	fma.rn.f32 	%f232, %f230, %f231, %f274;
	ld.shared.f32 	%f233, [%r254+4];
	shl.b32 	%r258, %r96, 2;
	add.s32 	%r259, %r257, %r258;
	ld.shared.f32 	%f234, [%r259];
	fma.rn.f32 	%f235, %f233, %f234, %f232;
	ld.shared.f32 	%f236, [%r254+8];
	add.s32 	%r260, %r259, %r258;
	ld.shared.f32 	%f237, [%r260];
	fma.rn.f32 	%f238, %f236, %f237, %f235;
	ld.shared.f32 	%f239, [%r254+12];
	add.s32 	%r261, %r260, %r258;
	ld.shared.f32 	%f240, [%r261];
	fma.rn.f32 	%f274, %f239, %f240, %f238;
	add.s32 	%r312, %r312, 4;
$L__BB0_69:
	setp.eq.s32 	%p50, %r100, 0;
	@%p50 bra 	$L__BB0_74;
	setp.eq.s32 	%p51, %r100, 1;
	@%p51 bra 	$L__BB0_72;
	add.s32 	%r262, %r312, %r17;
	shl.b32 	%r263, %r262, 2;
	add.s32 	%r264, %r15, %r263;
	ld.shared.f32 	%f242, [%r264];
	mad.lo.s32 	%r265, %r96, %r312, %r309;
	shl.b32 	%r266, %r265, 2;
	add.s32 	%r267, %r14, %r266;
	ld.shared.f32 	%f243, [%r267];
	fma.rn.f32 	%f244, %f242, %f243, %f274;
	ld.shared.f32 	%f245, [%r264+4];
	shl.b32 	%r268, %r96, 2;
	add.s32 	%r269, %r267, %r268;
	ld.shared.f32 	%f246, [%r269];
	fma.rn.f32 	%f274, %f245, %f246, %f244;
	add.s32 	%r312, %r312, 2;
$L__BB0_72:
	setp.eq.s32 	%p52, %r102, 0;
	@%p52 bra 	$L__BB0_74;
	add.s32 	%r270, %r312, %r17;
	shl.b32 	%r271, %r270, 2;
	add.s32 	%r272, %r15, %r271;
	ld.shared.f32 	%f247, [%r272];
	mad.lo.s32 	%r273, %r96, %r312, %r309;
	shl.b32 	%r274, %r273, 2;
	add.s32 	%r275, %r14, %r274;
	ld.shared.f32 	%f248, [%r275];
	fma.rn.f32 	%f274, %f247, %f248, %f274;
$L__BB0_74:
	add.s32 	%r276, %r309, %r97;
	mul.wide.s32 	%rd46, %r276, 4;
	add.s64 	%rd47, %rd6, %rd46;
	ld.global.f32 	%f249, [%rd47];
	mul.f32 	%f250, %f27, %f249;
	fma.rn.f32 	%f251, %f28, %f274, %f250;
	mul.f32 	%f252, %f30, %f251;
	st.global.f32 	[%rd47], %f252;
	add.s32 	%r309, %r309, 1;
	setp.ne.s32 	%p53, %r309, %r96;
	@%p53 bra 	$L__BB0_62;
$L__BB0_75:
	bar.sync 	0;
	add.s32 	%r281, %r281, 1;
	setp.ne.s32 	%p54, %r281, %r115;
	mov.f32 	%f253, %f26;
	@%p54 bra 	$L__BB0_10;
$L__BB0_76:
	ret;

}


// ===== COMPILED SASS (sm_100) =====

	.target	sm_100

	.elftype	@"ET_EXEC"


//--------------------- .note.nv.tkinfo           --------------------------
	.section	.note.nv.tkinfo,"",@"SHT_NOTE"
	.sectionflags	@"SHF_NOTE_NV_TKINFO"
	.tkinfo
        /*0018*/ 	.word	0x00000002
        /*0030*/ 	.string	""
        /*0030*/ 	.string	"ptxas"
        /*0030*/ 	.string	"Cuda compilation tools, release 13.0, V13.0.88"
        /*0030*/ 	.string	"Build cuda_13.0.r13.0/compiler.36424714_0"
        /*0030*/ 	.string	"-arch sm_100 -m 64 "



//--------------------- .note.nv.cuinfo           --------------------------
	.section	.note.nv.cuinfo,"",@"SHT_NOTE"
	.sectionflags	@"SHF_NOTE_NV_CUINFO"
        /*0018*/ 	.short	0x0002
        /*001a*/ 	.short	0x0064
        /*001c*/ 	.short	0x0082
	.zero		2


//--------------------- .nv.info                  --------------------------
	.section	.nv.info,"",@"SHT_CUDA_INFO"
	.align	4


	//----- nvinfo : EIATTR_REGCOUNT
	.align		4
        /*0000*/ 	.byte	0x04, 0x2f
        /*0002*/ 	.short	(.L_4 - .L_3)
	.align		4
.L_3:
        /*0004*/ 	.word	index@(_Z22flash_attention_kernelPKfS0_S0_Pfiiiif)
        /*0008*/ 	.word	0x00000020


	//----- nvinfo : EIATTR_FRAME_SIZE
	.align		4
.L_4:
        /*000c*/ 	.byte	0x04, 0x11
        /*000e*/ 	.short	(.L_6 - .L_5)
	.align		4
.L_5:
        /*0010*/ 	.word	index@($__internal_0_$__cuda_sm20_rcp_rn_f32_slowpath)
        /*0014*/ 	.word	0x00000000


	//----- nvinfo : EIATTR_FRAME_SIZE
	.align		4
.L_6:
        /*0018*/ 	.byte	0x04, 0x11
        /*001a*/ 	.short	(.L_8 - .L_7)
	.align		4
.L_7:
        /*001c*/ 	.word	index@(_Z22flash_attention_kernelPKfS0_S0_Pfiiiif)
        /*0020*/ 	.word	0x00000000


	//----- nvinfo : EIATTR_MIN_STACK_SIZE
	.align		4
.L_8:
        /*0024*/ 	.byte	0x04, 0x12
        /*0026*/ 	.short	(.L_10 - .L_9)
	.align		4
.L_9:
        /*0028*/ 	.word	index@(_Z22flash_attention_kernelPKfS0_S0_Pfiiiif)
        /*002c*/ 	.word	0x00000000
.L_10:


//--------------------- .nv.compat                --------------------------
	.section	.nv.compat,"",@"SHT_CUDA_COMPAT_INFO"
	.align	4
        /*0000*/ 	.byte	0x02, 0x09, 0x00, 0x00, 0x02, 0x02, 0x01, 0x00, 0x02, 0x05, 0x05, 0x00, 0x03, 0x07, 0x01, 0x01
        /*0010*/ 	.byte	0x02, 0x03, 0x00, 0x00, 0x02, 0x06, 0x01, 0x00, 0x04, 0x0b, 0x08, 0x00, 0x01, 0x00, 0x00, 0x00
        /*0020*/ 	.byte	0x00, 0x00, 0x00, 0x00


//--------------------- .nv.info._Z22flash_attention_kernelPKfS0_S0_Pfiiiif --------------------------
	.section	.nv.info._Z22flash_attention_kernelPKfS0_S0_Pfiiiif,"",@"SHT_CUDA_INFO"
	.sectionflags	@""
	.align	4


	//----- nvinfo : EIATTR_CUDA_API_VERSION
	.align		4
        /*0000*/ 	.byte	0x04, 0x37
        /*0002*/ 	.short	(.L_12 - .L_11)
.L_11:
        /*0004*/ 	.word	0x00000082


	//----- nvinfo : EIATTR_KPARAM_INFO
	.align		4
.L_12:
        /*0008*/ 	.byte	0x04, 0x17
        /*000a*/ 	.short	(.L_14 - .L_13)
.L_13:
        /*000c*/ 	.word	0x00000000
        /*0010*/ 	.short	0x0008
        /*0012*/ 	.short	0x0030
        /*0014*/ 	.byte	0x00, 0xf0, 0x11, 0x00


	//----- nvinfo : EIATTR_KPARAM_INFO
	.align		4
.L_14:
        /*0018*/ 	.byte	0x04, 0x17
        /*001a*/ 	.short	(.L_16 - .L_15)
.L_15:
        /*001c*/ 	.word	0x00000000
        /*0020*/ 	.short	0x0007
        /*0022*/ 	.short	0x002c
        /*0024*/ 	.byte	0x00, 0xf0, 0x11, 0x00


	//----- nvinfo : EIATTR_KPARAM_INFO
	.align		4
.L_16:
        /*0028*/ 	.byte	0x04, 0x17
        /*002a*/ 	.short	(.L_18 - .L_17)
.L_17:
        /*002c*/ 	.word	0x00000000
        /*0030*/ 	.short	0x0006
        /*0032*/ 	.short	0x0028
        /*0034*/ 	.byte	0x00, 0xf0, 0x11, 0x00


	//----- nvinfo : EIATTR_KPARAM_INFO
	.align		4
.L_18:
        /*0038*/ 	.byte	0x04, 0x17
        /*003a*/ 	.short	(.L_20 - .L_19)
.L_19:
        /*003c*/ 	.word	0x00000000
        /*0040*/ 	.short	0x0005
        /*0042*/ 	.short	0x0024
        /*0044*/ 	.byte	0x00, 0xf0, 0x11, 0x00


	//----- nvinfo : EIATTR_KPARAM_INFO
	.align		4
.L_20:
        /*0048*/ 	.byte	0x04, 0x17
        /*004a*/ 	.short	(.L_22 - .L_21)
.L_21:
        /*004c*/ 	.word	0x00000000
        /*0050*/ 	.short	0x0004
        /*0052*/ 	.short	0x0020
        /*0054*/ 	.byte	0x00, 0xf0, 0x11, 0x00


	//----- nvinfo : EIATTR_KPARAM_INFO
	.align		4
.L_22:
        /*0058*/ 	.byte	0x04, 0x17
        /*005a*/ 	.short	(.L_24 - .L_23)
.L_23:
        /*005c*/ 	.word	0x00000000
        /*0060*/ 	.short	0x0003
        /*0062*/ 	.short	0x0018
        /*0064*/ 	.byte	0x00, 0xf5, 0x21, 0x00


	//----- nvinfo : EIATTR_KPARAM_INFO
	.align		4
.L_24:
        /*0068*/ 	.byte	0x04, 0x17
        /*006a*/ 	.short	(.L_26 - .L_25)
.L_25:
        /*006c*/ 	.word	0x00000000
        /*0070*/ 	.short	0x0002
        /*0072*/ 	.short	0x0010
        /*0074*/ 	.byte	0x00, 0xf5, 0x21, 0x00


	//----- nvinfo : EIATTR_KPARAM_INFO
	.align		4
.L_26:
        /*0078*/ 	.byte	0x04, 0x17
        /*007a*/ 	.short	(.L_28 - .L_27)
.L_27:
        /*007c*/ 	.word	0x00000000
        /*0080*/ 	.short	0x0001
        /*0082*/ 	.short	0x0008
        /*0084*/ 	.byte	0x00, 0xf5, 0x21, 0x00


	//----- nvinfo : EIATTR_KPARAM_INFO
	.align		4
.L_28:
        /*0088*/ 	.byte	0x04, 0x17
        /*008a*/ 	.short	(.L_30 - .L_29)
.L_29:
        /*008c*/ 	.word	0x00000000
        /*0090*/ 	.short	0x0000
        /*0092*/ 	.short	0x0000
        /*0094*/ 	.byte	0x00, 0xf5, 0x21, 0x00


	//----- nvinfo : EIATTR_SPARSE_MMA_MASK
	.align		4
.L_30:
        /*0098*/ 	.byte	0x03, 0x50
        /*009a*/ 	.short	0x0000


	//----- nvinfo : EIATTR_MAXREG_COUNT
	.align		4
        /*009c*/ 	.byte	0x03, 0x1b
        /*009e*/ 	.short	0x00ff


	//----- nvinfo : EIATTR_NUM_BARRIERS
	.align		4
        /*00a0*/ 	.byte	0x02, 0x4c
        /*00a2*/ 	.byte	0x01
	.zero		1


	//----- nvinfo : EIATTR_MERCURY_ISA_VERSION
	.align		4
        /*00a4*/ 	.byte	0x03, 0x5f
        /*00a6*/ 	.short	0x0101


	//----- nvinfo : EIATTR_COOP_GROUP_MASK_REGIDS
	.align		4
        /*00a8*/ 	.byte	0x04, 0x29
        /*00aa*/ 	.short	(.L_32 - .L_31)


	//   ....[0]....
.L_31:
        /*00ac*/ 	.word	0xffffffff


	//----- nvinfo : EIATTR_COOP_GROUP_INSTR_OFFSETS
	.align		4
.L_32:
        /*00b0*/ 	.byte	0x04, 0x28
        /*00b2*/ 	.short	(.L_34 - .L_33)


	//   ....[0]....
.L_33:
        /*00b4*/ 	.word	0x00001f40


	//----- nvinfo : EIATTR_VRC_CTA_INIT_COUNT
	.align		4
.L_34:
        /*00b8*/ 	.byte	0x02, 0x4a
	.zero		1
	.zero		1


	//----- nvinfo : EIATTR_EXIT_INSTR_OFFSETS
	.align		4
        /*00bc*/ 	.byte	0x04, 0x1c
        /*00be*/ 	.short	(.L_36 - .L_35)


	//   ....[0]....
.L_35:
        /*00c0*/ 	.word	0x00000090


	//   ....[1]....
        /*00c4*/ 	.word	0x00000460


	//   ....[2]....
        /*00c8*/ 	.word	0x00002f60


	//----- nvinfo : EIATTR_CRS_STACK_SIZE
	.align		4
.L_36:
        /*00cc*/ 	.byte	0x04, 0x1e
        /*00ce*/ 	.short	(.L_38 - .L_37)
.L_37:
        /*00d0*/ 	.word	0x00000000


	//----- nvinfo : EIATTR_CBANK_PARAM_SIZE
	.align		4
.L_38:
        /*00d4*/ 	.byte	0x03, 0x19
        /*00d6*/ 	.short	0x0034


	//----- nvinfo : EIATTR_PARAM_CBANK
	.align		4
        /*00d8*/ 	.byte	0x04, 0x0a
        /*00da*/ 	.short	(.L_40 - .L_39)
	.align		4
.L_39:
        /*00dc*/ 	.word	index@(.nv.constant0._Z22flash_attention_kernelPKfS0_S0_Pfiiiif)
        /*00e0*/ 	.short	0x0380
        /*00e2*/ 	.short	0x0034


	//----- nvinfo : EIATTR_SW_WAR
	.align		4
.L_40:
        /*00e4*/ 	.byte	0x04, 0x36
        /*00e6*/ 	.short	(.L_42 - .L_41)
.L_41:
        /*00e8*/ 	.word	0x00000008
.L_42:


//--------------------- .nv.callgraph             --------------------------
	.section	.nv.callgraph,"",@"SHT_CUDA_CALLGRAPH"
	.align	4
	.sectionentsize	8
	.align		4
        /*0000*/ 	.word	0x00000000
	.align		4
        /*0004*/ 	.word	0xffffffff
	.align		4
        /*0008*/ 	.word	0x00000000
	.align		4
        /*000c*/ 	.word	0xfffffffe
	.align		4
        /*0010*/ 	.word	0x00000000
	.align		4
        /*0014*/ 	.word	0xfffffffd
	.align		4
        /*0018*/ 	.word	0x00000000
	.align		4
        /*001c*/ 	.word	0xfffffffc


//--------------------- .nv.constant4             --------------------------
	.section	.nv.constant4,"a",@progbits
	.align	8
	.align		8
.nv.constant4:
        /*0000*/ 	.dword	B
	.align		8
        /*0008*/ 	.dword	N
	.align		8
        /*0010*/ 	.dword	d


//--------------------- .text._Z22flash_attention_kernelPKfS0_S0_Pfiiiif --------------------------
	.section	.text._Z22flash_attention_kernelPKfS0_S0_Pfiiiif,"ax",@progbits
	.align	128
        .global         _Z22flash_attention_kernelPKfS0_S0_Pfiiiif
        .type           _Z22flash_attention_kernelPKfS0_S0_Pfiiiif,@function
        .size           _Z22flash_attention_kernelPKfS0_S0_Pfiiiif,(.L_x_56 - _Z22flash_attention_kernelPKfS0_S0_Pfiiiif)
        .other          _Z22flash_attention_kernelPKfS0_S0_Pfiiiif,@"STO_CUDA_ENTRY STV_DEFAULT"
_Z22flash_attention_kernelPKfS0_S0_Pfiiiif:
.text._Z22flash_attention_kernelPKfS0_S0_Pfiiiif:
[----:B------:R-:W-:Y:S08]  /*0000*/  LDC R1, c[0x0][0x37c] ;  /* 0x0000df00ff017b82 */ /* 0x000ff00000000800 */
[----:B------:R-:W0:Y:S01]  /*0010*/  LDC.64 R6, c[0x4][0x8] ;  /* 0x01000200ff067b82 */ /* 0x000e220000000a00 */
[----:B------:R-:W0:Y:S01]  /*0020*/  LDCU.64 UR8, c[0x0][0x358] ;  /* 0x00006b00ff0877ac */ /* 0x000e220008000a00 */
[----:B------:R-:W1:Y:S06]  /*0030*/  S2R R0, SR_TID.X ;  /* 0x0000000000007919 */ /* 0x000e6c0000002100 */
[----:B------:R-:W1:Y:S08]  /*0040*/  S2UR UR4, SR_CTAID.X ;  /* 0x00000000000479c3 */ /* 0x000e700000002500 */
[----:B------:R-:W1:Y:S01]  /*0050*/  LDC R4, c[0x0][0x3a4] ;  /* 0x0000e900ff047b82 */ /* 0x000e620000000800 */
[----:B0-----:R-:W2:Y:S01]  /*0060*/  LDG.E R3, desc[UR8][R6.64] ;  /* 0x0000000806037981 */ /* 0x001ea2000c1e1900 */
[----:B-1----:R-:W-:-:S05]  /*0070*/  IMAD R2, R4, UR4, R0 ;  /* 0x0000000404027c24 */ /* 0x002fca000f8e0200 */
[----:B--2---:R-:W-:-:S13]  /*0080*/  ISETP.GE.AND P0, PT, R2, R3, PT ;  /* 0x000000030200720c */ /* 0x004fda0003f06270 */
[----:B------:R-:W-:Y:S05]  /*0090*/  @P0 EXIT ;  /* 0x000000000000094d */ /* 0x000fea0003800000 */
[----:B------:R-:W0:Y:S02]  /*00a0*/  LDC.64 R6, c[0x4][0x10] ;  /* 0x01000400ff067b82 */ /* 0x000e240000000a00 */
[----:B0-----:R-:W2:Y:S06]  /*00b0*/  LDG.E R5, desc[UR8][R6.64] ;  /* 0x0000000806057981 */ /* 0x001eac000c1e1900 */
[----:B------:R-:W0:Y:S02]  /*00c0*/  S2UR UR4, SR_CTAID.Y ;  /* 0x00000000000479c3 */ /* 0x000e240000002600 */
[----:B0-----:R-:W-:Y:S01]  /*00d0*/  IMAD R8, R3, UR4, RZ ;  /* 0x0000000403087c24 */ /* 0x001fe2000f8e02ff */
[----:B--2---:R-:W-:-:S03]  /*00e0*/  ISETP.GE.AND P0, PT, R5, 0x1, PT ;  /* 0x000000010500780c */ /* 0x004fc60003f06270 */
[-C--:B------:R-:W-:Y:S02]  /*00f0*/  IMAD R3, R8, R5.reuse, RZ ;  /* 0x0000000508037224 */ /* 0x080fe400078e02ff */
[----:B------:R-:W-:-:S03]  /*0100*/  IMAD R8, R2, R5, RZ ;  /* 0x0000000502087224 */ /* 0x000fc600078e02ff */
[----:B------:R-:W-:Y:S02]  /*0110*/  SHF.R.S32.HI R9, RZ, 0x1f, R3 ;  /* 0x0000001fff097819 */ /* 0x000fe40000011403 */
[----:B------:R-:W-:-:S04]  /*0120*/  IADD3 R18, P1, PT, R3, R8, RZ ;  /* 0x0000000803127210 */ /* 0x000fc80007f3e0ff */
[----:B------:R-:W-:Y:S01]  /*0130*/  LEA.HI.X.SX32 R13, R8, R9, 0x1, P1 ;  /* 0x00000009080d7211 */ /* 0x000fe200008f0eff */
[----:B------:R-:W-:Y:S08]  /*0140*/  @!P0 BRA `(.L_x_0) ;  /* 0x0000000000bc8947 */ /* 0x000ff00003800000 */
[C---:B------:R-:W-:Y:S01]  /*0150*/  ISETP.GE.U32.AND P0, PT, R5.reuse, 0x4, PT ;  /* 0x000000040500780c */ /* 0x040fe20003f06070 */
[C---:B------:R-:W-:Y:S01]  /*0160*/  IMAD R8, R5.reuse, R0, RZ ;  /* 0x0000000005087224 */ /* 0x040fe200078e02ff */
[----:B------:R-:W-:Y:S01]  /*0170*/  LOP3.LUT R15, R5, 0x3, RZ, 0xc0, !PT ;  /* 0x00000003050f7812 */ /* 0x000fe200078ec0ff */
[----:B------:R-:W-:-:S03]  /*0180*/  IMAD.MOV.U32 R9, RZ, RZ, RZ ;  /* 0x000000ffff097224 */ /* 0x000fc600078e00ff */
[----:B------:R-:W-:-:S07]  /*0190*/  ISETP.NE.AND P1, PT, R15, RZ, PT ;  /* 0x000000ff0f00720c */ /* 0x000fce0003f25270 */
[----:B------:R-:W-:Y:S06]  /*01a0*/  @!P0 BRA `(.L_x_1) ;  /* 0x00000000005c8947 */ /* 0x000fec0003800000 */
[----:B------:R-:W0:Y:S01]  /*01b0*/  S2UR UR5, SR_CgaCtaId ;  /* 0x00000000000579c3 */ /* 0x000e220000008800 */
[----:B------:R-:W-:Y:S01]  /*01c0*/  UMOV UR4, 0x400 ;  /* 0x0000040000047882 */ /* 0x000fe20000000000 */
[----:B------:R-:W-:Y:S01]  /*01d0*/  LOP3.LUT R9, R5, 0x7ffffffc, RZ, 0xc0, !PT ;  /* 0x7ffffffc05097812 */ /* 0x000fe200078ec0ff */
[----:B------:R-:W1:Y:S01]  /*01e0*/  LDCU.64 UR6, c[0x0][0x380] ;  /* 0x00007000ff0677ac */ /* 0x000e620008000a00 */
[----:B0-----:R-:W-:-:S03]  /*01f0*/  ULEA UR5, UR5, UR4, 0x18 ;  /* 0x0000000405057291 */ /* 0x001fc6000f8ec0ff */
[----:B-1----:R-:W-:-:S09]  /*0200*/  UMOV UR4, URZ ;  /* 0x000000ff00047c82 */ /* 0x002fd20008000000 */
.L_x_2:
[----:B------:R-:W-:-:S05]  /*0210*/  IADD3 R7, P0, PT, R18, UR4, RZ ;  /* 0x0000000412077c10 */ /* 0x000fca000ff1e0ff */
[----:B0-----:R-:W-:Y:S01]  /*0220*/  IMAD.X R10, RZ, RZ, R13, P0 ;  /* 0x000000ffff0a7224 */ /* 0x001fe200000e060d */
[----:B------:R-:W-:-:S04]  /*0230*/  LEA R6, P0, R7, UR6, 0x2 ;  /* 0x0000000607067c11 */ /* 0x000fc8000f8010ff */
[----:B------:R-:W-:-:S05]  /*0240*/  LEA.HI.X R7, R7, UR7, R10, 0x2, P0 ;  /* 0x0000000707077c11 */ /* 0x000fca00080f140a */
[----:B------:R-:W2:Y:S04]  /*0250*/  LDG.E.CONSTANT R10, desc[UR8][R6.64] ;  /* 0x00000008060a7981 */ /* 0x000ea8000c1e9900 */
[----:B------:R-:W3:Y:S04]  /*0260*/  LDG.E.CONSTANT R12, desc[UR8][R6.64+0x4] ;  /* 0x00000408060c7981 */ /* 0x000ee8000c1e9900 */
[----:B------:R-:W4:Y:S04]  /*0270*/  LDG.E.CONSTANT R14, desc[UR8][R6.64+0x8] ;  /* 0x00000808060e7981 */ /* 0x000f28000c1e9900 */
[----:B------:R-:W5:Y:S01]  /*0280*/  LDG.E.CONSTANT R16, desc[UR8][R6.64+0xc] ;  /* 0x00000c0806107981 */ /* 0x000f62000c1e9900 */
[----:B------:R-:W-:Y:S01]  /*0290*/  VIADD R11, R8, UR4 ;  /* 0x00000004080b7c36 */ /* 0x000fe20008000000 */
[----:B------:R-:W-:-:S04]  /*02a0*/  UIADD3 UR4, UPT, UPT, UR4, 0x4, URZ ;  /* 0x0000000404047890 */ /* 0x000fc8000fffe0ff */
[----:B------:R-:W-:Y:S02]  /*02b0*/  LEA R11, R11, UR5, 0x2 ;  /* 0x000000050b0b7c11 */ /* 0x000fe4000f8e10ff */
[----:B------:R-:W-:-:S03]  /*02c0*/  ISETP.NE.AND P0, PT, R9, UR4, PT ;  /* 0x0000000409007c0c */ /* 0x000fc6000bf05270 */
[----:B--2---:R0:W-:Y:S04]  /*02d0*/  STS [R11], R10 ;  /* 0x0000000a0b007388 */ /* 0x0041e80000000800 */
[----:B---3--:R0:W-:Y:S04]  /*02e0*/  STS [R11+0x4], R12 ;  /* 0x0000040c0b007388 */ /* 0x0081e80000000800 */
[----:B----4-:R0:W-:Y:S04]  /*02f0*/  STS [R11+0x8], R14 ;  /* 0x0000080e0b007388 */ /* 0x0101e80000000800 */
[----:B-----5:R0:W-:Y:S01]  /*0300*/  STS [R11+0xc], R16 ;  /* 0x00000c100b007388 */ /* 0x0201e20000000800 */
[----:B------:R-:W-:Y:S05]  /*0310*/  @P0 BRA `(.L_x_2) ;  /* 0xfffffffc00bc0947 */ /* 0x000fea000383ffff */
.L_x_1:
[----:B------:R-:W-:Y:S05]  /*0320*/  @!P1 BRA `(.L_x_0) ;  /* 0x0000000000449947 */ /* 0x000fea0003800000 */
[----:B------:R-:W1:Y:S01]  /*0330*/  S2UR UR5, SR_CgaCtaId ;  /* 0x00000000000579c3 */ /* 0x000e620000008800 */
[----:B------:R-:W-:Y:S01]  /*0340*/  UMOV UR4, 0x400 ;  /* 0x0000040000047882 */ /* 0x000fe20000000000 */
[----:B------:R-:W2:Y:S01]  /*0350*/  LDCU.64 UR6, c[0x0][0x380] ;  /* 0x00007000ff0677ac */ /* 0x000ea20008000a00 */
[----:B-1----:R-:W-:-:S03]  /*0360*/  ULEA UR5, UR5, UR4, 0x18 ;  /* 0x0000000405057291 */ /* 0x002fc6000f8ec0ff */
[----:B--2---:R-:W-:-:S09]  /*0370*/  UMOV UR4, URZ ;  /* 0x000000ff00047c82 */ /* 0x004fd20008000000 */
.L_x_3:
[----:B------:R-:W-:-:S04]  /*0380*/  IADD3 R7, P0, PT, R9, R18, RZ ;  /* 0x0000001209077210 */ /* 0x000fc80007f1e0ff */
[----:B0-----:R-:W-:Y:S02]  /*0390*/  IADD3.X R10, PT, PT, RZ, R13, RZ, P0, !PT ;  /* 0x0000000dff0a7210 */ /* 0x001fe400007fe4ff */
[----:B-1----:R-:W-:-:S04]  /*03a0*/  LEA R6, P0, R7, UR6, 0x2 ;  /* 0x0000000607067c11 */ /* 0x002fc8000f8010ff */
[----:B------:R-:W-:-:S05]  /*03b0*/  LEA.HI.X R7, R7, UR7, R10, 0x2, P0 ;  /* 0x0000000707077c11 */ /* 0x000fca00080f140a */
[----:B------:R-:W2:Y:S01]  /*03c0*/  LDG.E.CONSTANT R6, desc[UR8][R6.64] ;  /* 0x0000000806067981 */ /* 0x000ea2000c1e9900 */
[----:B------:R-:W-:Y:S01]  /*03d0*/  IMAD.IADD R10, R8, 0x1, R9 ;  /* 0x00000001080a7824 */ /* 0x000fe200078e0209 */
[----:B------:R-:W-:Y:S01]  /*03e0*/  UIADD3 UR4, UPT, UPT, UR4, 0x1, URZ ;  /* 0x0000000104047890 */ /* 0x000fe2000fffe0ff */
[----:B------:R-:W-:-:S03]  /*03f0*/  VIADD R9, R9, 0x1 ;  /* 0x0000000109097836 */ /* 0x000fc60000000000 */
[----:B------:R-:W-:Y:S02]  /*0400*/  LEA R11, R10, UR5, 0x2 ;  /* 0x000000050a0b7c11 */ /* 0x000fe4000f8e10ff */
[----:B------:R-:W-:-:S03]  /*0410*/  ISETP.NE.AND P0, PT, R15, UR4, PT ;  /* 0x000000040f007c0c */ /* 0x000fc6000bf05270 */
[----:B--2---:R1:W-:Y:S10]  /*0420*/  STS [R11], R6 ;  /* 0x000000060b007388 */ /* 0x0043f40000000800 */
[----:B------:R-:W-:Y:S05]  /*0430*/  @P0 BRA `(.L_x_3) ;  /* 0xfffffffc00d00947 */ /* 0x000fea000383ffff */
.L_x_0:
[----:B-1----:R-:W1:Y:S02]  /*0440*/  LDC R6, c[0x0][0x3a8] ;  /* 0x0000ea00ff067b82 */ /* 0x002e640000000800 */
[----:B-1----:R-:W-:-:S13]  /*0450*/  ISETP.GE.AND P0, PT, R6, 0x1, PT ;  /* 0x000000010600780c */ /* 0x002fda0003f06270 */
[----:B------:R-:W-:Y:S05]  /*0460*/  @!P0 EXIT ;  /* 0x000000000000894d */ /* 0x000fea0003800000 */
[----:B------:R-:W1:Y:S01]  /*0470*/  S2R R8, SR_CgaCtaId ;  /* 0x0000000000087919 */ /* 0x000e620000008800 */
[----:B------:R-:W2:Y:S01]  /*0480*/  LDCU UR4, c[0x0][0x3a0] ;  /* 0x00007400ff0477ac */ /* 0x000ea20008000800 */
[----:B------:R-:W-:Y:S01]  /*0490*/  MOV R7, 0x400 ;  /* 0x0000040000077802 */ /* 0x000fe20000000f00 */
[----:B--2---:R-:W-:Y:S02]  /*04a0*/  VIADD R6, R4, UR4 ;  /* 0x0000000404067c36 */ /* 0x004fe40008000000 */
[C---:B------:R-:W-:Y:S02]  /*04b0*/  IMAD R4, R5.reuse, R4, RZ ;  /* 0x0000000405047224 */ /* 0x040fe400078e02ff */
[----:B------:R-:W-:Y:S01]  /*04c0*/  IMAD R9, R5, UR4, RZ ;  /* 0x0000000405097c24 */ /* 0x000fe2000f8e02ff */
[----:B------:R-:W-:Y:S01]  /*04d0*/  SHF.L.U32 R6, R6, 0x2, RZ ;  /* 0x0000000206067819 */ /* 0x000fe200000006ff */
[----:B------:R-:W-:Y:S01]  /*04e0*/  UMOV UR4, URZ ;  /* 0x000000ff00047c82 */ /* 0x000fe20008000000 */
[----:B-1----:R-:W-:-:S05]  /*04f0*/  LEA R7, R8, R7, 0x18 ;  /* 0x0000000708077211 */ /* 0x002fca00078ec0ff */
[--C-:B------:R-:W-:Y:S02]  /*0500*/  IMAD R4, R4, 0x4, R7.reuse ;  /* 0x0000000404047824 */ /* 0x100fe400078e0207 */
[----:B------:R-:W-:Y:S02]  /*0510*/  IMAD R8, R5, R6, R7 ;  /* 0x0000000605087224 */ /* 0x000fe400078e0207 */
[----:B------:R-:W-:Y:S02]  /*0520*/  HFMA2 R7, -RZ, RZ, 0, 0 ;  /* 0x00000000ff077431 */ /* 0x000fe400000001ff */
[----:B------:R-:W-:Y:S02]  /*0530*/  IMAD R5, R9, 0x4, R4 ;  /* 0x0000000409057824 */ /* 0x000fe400078e0204 */
[----:B------:R-:W-:Y:S02]  /*0540*/  IMAD.MOV.U32 R6, RZ, RZ, -0x800000 ;  /* 0xff800000ff067424 */ /* 0x000fe400078e00ff */
[----:B------:R-:W-:-:S02]  /*0550*/  VIADD R8, R8, 0x10 ;  /* 0x0000001008087836 */ /* 0x000fc40000000000 */
[----:B------:R-:W-:-:S07]  /*0560*/  IMAD R9, R9, 0x4, R5 ;  /* 0x0000000409097824 */ /* 0x000fce00078e0205 */
.L_x_50:
[----:B0-----:R-:W0:Y:S01]  /*0570*/  LDCU UR5, c[0x0][0x3a0] ;  /* 0x00007400ff0577ac */ /* 0x001e220008000800 */
[----:B------:R-:W-:Y:S01]  /*0580*/  BSSY.RECONVERGENT B0, `(.L_x_4) ;  /* 0x00000ac000007945 */ /* 0x000fe20003800200 */
[----:B0-----:R-:W-:-:S05]  /*0590*/  IMAD.U32 R11, RZ, RZ, UR5 ;  /* 0x00000005ff0b7e24 */ /* 0x001fca000f8e00ff */
[----:B------:R-:W-:-:S13]  /*05a0*/  ISETP.GE.AND P0, PT, R0, R11, PT ;  /* 0x0000000b0000720c */ /* 0x000fda0003f06270 */
[----:B-1----:R-:W-:Y:S05]  /*05b0*/  @P0 BRA `(.L_x_5) ;  /* 0x0000000800a00947 */ /* 0x002fea0003800000 */
[----:B------:R-:W0:Y:S02]  /*05c0*/  LDC.64 R12, c[0x4][0x10] ;  /* 0x01000400ff0c7b82 */ /* 0x000e240000000a00 */
[----:B0-----:R-:W2:Y:S02]  /*05d0*/  LDG.E R10, desc[UR8][R12.64] ;  /* 0x000000080c0a7981 */ /* 0x001ea4000c1e1900 */
[----:B--2---:R-:W-:-:S13]  /*05e0*/  ISETP.GE.AND P0, PT, R10, 0x1, PT ;  /* 0x000000010a00780c */ /* 0x004fda0003f06270 */
[----:B------:R-:W-:Y:S05]  /*05f0*/  @!P0 BRA `(.L_x_5) ;  /* 0x0000000800908947 */ /* 0x000fea0003800000 */
[----:B------:R-:W0:Y:S02]  /*0600*/  LDC.64 R14, c[0x4][0x8] ;  /* 0x01000200ff0e7b82 */ /* 0x000e240000000a00 */
[----:B0-----:R0:W5:Y:S01]  /*0610*/  LDG.E R12, desc[UR8][R14.64] ;  /* 0x000000080e0c7981 */ /* 0x001162000c1e1900 */
[C---:B------:R-:W-:Y:S01]  /*0620*/  LOP3.LUT R11, R10.reuse, 0x7, RZ, 0xc0, !PT ;  /* 0x000000070a0b7812 */ /* 0x040fe200078ec0ff */
[----:B------:R-:W-:Y:S01]  /*0630*/  IMAD.MOV.U32 R18, RZ, RZ, R0 ;  /* 0x000000ffff127224 */ /* 0x000fe200078e0000 */
[----:B------:R-:W-:Y:S02]  /*0640*/  LOP3.LUT R13, R10, 0x7ffffff8, RZ, 0xc0, !PT ;  /* 0x7ffffff80a0d7812 */ /* 0x000fe400078ec0ff */
[----:B------:R-:W-:-:S03]  /*0650*/  IADD3 R11, PT, PT, R11, -0x1, RZ ;  /* 0xffffffff0b0b7810 */ /* 0x000fc60007ffe0ff */
[----:B------:R-:W-:Y:S01]  /*0660*/  IMAD.MOV R19, RZ, RZ, -R13 ;  /* 0x000000ffff137224 */ /* 0x000fe200078e0a0d */
[----:B------:R-:W-:-:S13]  /*0670*/  ISETP.GE.U32.AND P0, PT, R11, 0x3, PT ;  /* 0x000000030b00780c */ /* 0x000fda0003f06070 */
.L_x_12:
[----:B-1----:R-:W1:Y:S01]  /*0680*/  LDCU UR5, c[0x0][0x3a0] ;  /* 0x00007400ff0577ac */ /* 0x002e620008000800 */
[----:B------:R-:W-:Y:S01]  /*0690*/  BSSY.RECONVERGENT B1, `(.L_x_6) ;  /* 0x0000096000017945 */ /* 0x000fe20003800200 */
[----:B-1----:R-:W-:-:S04]  /*06a0*/  IMAD.U32 R11, RZ, RZ, UR5 ;  /* 0x00000005ff0b7e24 */ /* 0x002fc8000f8e00ff */
[----:B0-----:R-:W-:-:S05]  /*06b0*/  IMAD R15, R11, UR4, R18 ;  /* 0x000000040b0f7c24 */ /* 0x001fca000f8e0212 */
[----:B-----5:R-:W-:-:S13]  /*06c0*/  ISETP.GE.AND P1, PT, R15, R12, PT ;  /* 0x0000000c0f00720c */ /* 0x020fda0003f26270 */
[----:B--2---:R-:W-:Y:S05]  /*06d0*/  @P1 BRA `(.L_x_7) ;  /* 0x0000000800441947 */ /* 0x004fea0003800000 */
[C---:B------:R-:W-:Y:S01]  /*06e0*/  ISETP.GE.U32.AND P1, PT, R10.reuse, 0x8, PT ;  /* 0x000000080a00780c */ /* 0x040fe20003f26070 */
[C---:B------:R-:W-:Y:S01]  /*06f0*/  IMAD R14, R10.reuse, R15, RZ ;  /* 0x0000000f0a0e7224 */ /* 0x040fe200078e02ff */
[----:B------:R-:W-:Y:S01]  /*0700*/  SHF.R.S32.HI R23, RZ, 0x1f, R3 ;  /* 0x0000001fff177819 */ /* 0x000fe20000011403 */
[----:B------:R-:W-:Y:S02]  /*0710*/  HFMA2 R22, -RZ, RZ, 0, 0 ;  /* 0x00000000ff167431 */ /* 0x000fe400000001ff */
[----:B------:R-:W-:Y:S01]  /*0720*/  IMAD R21, R10, R18, RZ ;  /* 0x000000120a157224 */ /* 0x000fe200078e02ff */
[----:B------:R-:W-:-:S04]  /*0730*/  IADD3 R20, P2, PT, R3, R14, RZ ;  /* 0x0000000e03147210 */ /* 0x000fc80007f5e0ff */
[----:B------:R-:W-:-:S03]  /*0740*/  LEA.HI.X.SX32 R23, R14, R23, 0x1, P2 ;  /* 0x000000170e177211 */ /* 0x000fc600010f0eff */
[----:B------:R-:W-:Y:S06]  /*0750*/  @!P1 BRA `(.L_x_8) ;  /* 0x0000000000e89947 */ /* 0x000fec0003800000 */
[----:B------:R-:W0:Y:S01]  /*0760*/  LDCU.64 UR6, c[0x0][0x388] ;  /* 0x00007100ff0677ac */ /* 0x000e220008000a00 */
[C---:B------:R-:W-:Y:S01]  /*0770*/  IMAD.SHL.U32 R16, R20.reuse, 0x4, RZ ;  /* 0x0000000414107824 */ /* 0x040fe200078e00ff */
[----:B------:R-:W-:Y:S01]  /*0780*/  SHF.L.U64.HI R17, R20, 0x2, R23 ;  /* 0x0000000214117819 */ /* 0x000fe20000010217 */
[----:B------:R-:W-:Y:S01]  /*0790*/  VIADD R24, R4, 0x10 ;  /* 0x0000001004187836 */ /* 0x000fe20000000000 */
[----:B------:R-:W1:Y:S01]  /*07a0*/  LDCU.64 UR10, c[0x0][0x390] ;  /* 0x00007200ff0a77ac */ /* 0x000e620008000a00 */
[C---:B------:R-:W-:Y:S02]  /*07b0*/  IMAD R22, R21.reuse, 0x4, R8 ;  /* 0x0000000415167824 */ /* 0x040fe400078e0208 */
[----:B------:R-:W-:Y:S01]  /*07c0*/  IMAD.MOV.U32 R25, RZ, RZ, R19 ;  /* 0x000000ffff197224 */ /* 0x000fe200078e0013 */
[----:B------:R-:W-:Y:S02]  /*07d0*/  LEA R24, R21, R24, 0x2 ;  /* 0x0000001815187211 */ /* 0x000fe400078e10ff */
[----:B0-----:R-:W-:-:S02]  /*07e0*/  IADD3 R26, P1, PT, R16, UR6, RZ ;  /* 0x00000006101a7c10 */ /* 0x001fc4000ff3e0ff */
[----:B-1----:R-:W-:Y:S02]  /*07f0*/  IADD3 R16, P3, PT, R16, UR10, RZ ;  /* 0x0000000a10107c10 */ /* 0x002fe4000ff7e0ff */
[----:B------:R-:W-:Y:S02]  /*0800*/  IADD3 R26, P2, PT, R26, 0x10, RZ ;  /* 0x000000101a1a7810 */ /* 0x000fe40007f5e0ff */
[----:B------:R-:W-:Y:S02]  /*0810*/  IADD3 R16, P4, PT, R16, 0x10, RZ ;  /* 0x0000001010107810 */ /* 0x000fe40007f9e0ff */
[--C-:B------:R-:W-:Y:S02]  /*0820*/  IADD3.X R27, PT, PT, RZ, UR7, R17.reuse, P2, P1 ;  /* 0x00000007ff1b7c10 */ /* 0x100fe400097e2411 */
[----:B------:R-:W-:-:S09]  /*0830*/  IADD3.X R17, PT, PT, RZ, UR11, R17, P4, P3 ;  /* 0x0000000bff117c10 */ /* 0x000fd2000a7e6411 */
.L_x_9:
[----:B------:R-:W-:Y:S01]  /*0840*/  IMAD.MOV.U32 R14, RZ, RZ, R26 ;  /* 0x000000ffff0e7224 */ /* 0x000fe200078e001a */
[----:B------:R-:W2:Y:S01]  /*0850*/  LDG.E.CONSTANT R29, desc[UR8][R16.64+-0x10] ;  /* 0xfffff008101d7981 */ /* 0x000ea2000c1e9900 */
[----:B------:R-:W-:-:S03]  /*0860*/  IMAD.MOV.U32 R15, RZ, RZ, R27 ;  /* 0x000000ffff0f7224 */ /* 0x000fc600078e001b */
[----:B------:R-:W3:Y:S04]  /*0870*/  LDG.E.CONSTANT R28, desc[UR8][R16.64+-0xc] ;  /* 0xfffff408101c7981 */ /* 0x000ee8000c1e9900 */
[----:B------:R-:W4:Y:S04]  /*0880*/  LDG.E.CONSTANT R27, desc[UR8][R14.64+-0x10] ;  /* 0xfffff0080e1b7981 */ /* 0x000f28000c1e9900 */
[----:B------:R-:W5:Y:S04]  /*0890*/  LDG.E.CONSTANT R26, desc[UR8][R14.64+-0xc] ;  /* 0xfffff4080e1a7981 */ /* 0x000f68000c1e9900 */
[----:B----4-:R0:W-:Y:S04]  /*08a0*/  STS [R24+-0x10], R27 ;  /* 0xfffff01b18007388 */ /* 0x0101e80000000800 */
[----:B--2---:R1:W-:Y:S04]  /*08b0*/  STS [R22+-0x10], R29 ;  /* 0xfffff01d16007388 */ /* 0x0043e80000000800 */
[----:B-----5:R2:W-:Y:S04]  /*08c0*/  STS [R24+-0xc], R26 ;  /* 0xfffff41a18007388 */ /* 0x0205e80000000800 */
[----:B0-----:R-:W4:Y:S04]  /*08d0*/  LDG.E.CONSTANT R27, desc[UR8][R14.64+-0x8] ;  /* 0xfffff8080e1b7981 */ /* 0x001f28000c1e9900 */
[----:B-1----:R-:W5:Y:S04]  /*08e0*/  LDG.E.CONSTANT R29, desc[UR8][R16.64+-0x8] ;  /* 0xfffff808101d7981 */ /* 0x002f68000c1e9900 */
[----:B---3--:R0:W-:Y:S04]  /*08f0*/  STS [R22+-0xc], R28 ;  /* 0xfffff41c16007388 */ /* 0x0081e80000000800 */
[----:B--2---:R-:W2:Y:S04]  /*0900*/  LDG.E.CONSTANT R26, desc[UR8][R14.64+-0x4] ;  /* 0xfffffc080e1a7981 */ /* 0x004ea8000c1e9900 */
[----:B0-----:R-:W3:Y:S04]  /*0910*/  LDG.E.CONSTANT R28, desc[UR8][R16.64+-0x4] ;  /* 0xfffffc08101c7981 */ /* 0x001ee8000c1e9900 */
[----:B----4-:R0:W-:Y:S04]  /*0920*/  STS [R24+-0x8], R27 ;  /* 0xfffff81b18007388 */ /* 0x0101e80000000800 */
[----:B-----5:R1:W-:Y:S04]  /*0930*/  STS [R22+-0x8], R29 ;  /* 0xfffff81d16007388 */ /* 0x0203e80000000800 */
[----:B0-----:R-:W4:Y:S04]  /*0940*/  LDG.E.CONSTANT R27, desc[UR8][R14.64] ;  /* 0x000000080e1b7981 */ /* 0x001f28000c1e9900 */
[----:B--2---:R0:W-:Y:S04]  /*0950*/  STS [R24+-0x4], R26 ;  /* 0xfffffc1a18007388 */ /* 0x0041e80000000800 */
[----:B-1----:R-:W2:Y:S04]  /*0960*/  LDG.E.CONSTANT R29, desc[UR8][R16.64] ;  /* 0x00000008101d7981 */ /* 0x002ea8000c1e9900 */
[----:B---3--:R1:W-:Y:S04]  /*0970*/  STS [R22+-0x4], R28 ;  /* 0xfffffc1c16007388 */ /* 0x0083e80000000800 */
[----:B0-----:R-:W3:Y:S04]  /*0980*/  LDG.E.CONSTANT R26, desc[UR8][R14.64+0x4] ;  /* 0x000004080e1a7981 */ /* 0x001ee8000c1e9900 */
[----:B-1----:R-:W5:Y:S04]  /*0990*/  LDG.E.CONSTANT R28, desc[UR8][R16.64+0x4] ;  /* 0x00000408101c7981 */ /* 0x002f68000c1e9900 */
[----:B----4-:R0:W-:Y:S04]  /*09a0*/  STS [R24], R27 ;  /* 0x0000001b18007388 */ /* 0x0101e80000000800 */
[----:B--2---:R1:W-:Y:S04]  /*09b0*/  STS [R22], R29 ;  /* 0x0000001d16007388 */ /* 0x0043e80000000800 */
[----:B0-----:R-:W2:Y:S04]  /*09c0*/  LDG.E.CONSTANT R27, desc[UR8][R14.64+0x8] ;  /* 0x000008080e1b7981 */ /* 0x001ea8000c1e9900 */
[----:B---3--:R0:W-:Y:S04]  /*09d0*/  STS [R24+0x4], R26 ;  /* 0x0000041a18007388 */ /* 0x0081e80000000800 */
[----:B-1----:R-:W3:Y:S04]  /*09e0*/  LDG.E.CONSTANT R29, desc[UR8][R16.64+0x8] ;  /* 0x00000808101d7981 */ /* 0x002ee8000c1e9900 */
[----:B-----5:R1:W-:Y:S04]  /*09f0*/  STS [R22+0x4], R28 ;  /* 0x0000041c16007388 */ /* 0x0203e80000000800 */
[----:B0-----:R0:W4:Y:S04]  /*0a00*/  LDG.E.CONSTANT R26, desc[UR8][R16.64+0xc] ;  /* 0x00000c08101a7981 */ /* 0x001128000c1e9900 */
[----:B-1----:R-:W5:Y:S01]  /*0a10*/  LDG.E.CONSTANT R28, desc[UR8][R14.64+0xc] ;  /* 0x00000c080e1c7981 */ /* 0x002f62000c1e9900 */
[----:B------:R-:W-:-:S02]  /*0a20*/  IADD3 R25, PT, PT, R25, 0x8, RZ ;  /* 0x0000000819197810 */ /* 0x000fc40007ffe0ff */
[----:B0-----:R-:W-:-:S05]  /*0a30*/  IADD3 R16, P2, PT, R16, 0x20, RZ ;  /* 0x0000002010107810 */ /* 0x001fca0007f5e0ff */
[----:B------:R-:W-:Y:S01]  /*0a40*/  IMAD.X R17, RZ, RZ, R17, P2 ;  /* 0x000000ffff117224 */ /* 0x000fe200010e0611 */
[----:B--2---:R-:W-:Y:S04]  /*0a50*/  STS [R24+0x8], R27 ;  /* 0x0000081b18007388 */ /* 0x004fe80000000800 */
[----:B---3--:R-:W-:Y:S04]  /*0a60*/  STS [R22+0x8], R29 ;  /* 0x0000081d16007388 */ /* 0x008fe80000000800 */
[----:B-----5:R-:W-:Y:S04]  /*0a70*/  STS [R24+0xc], R28 ;  /* 0x00000c1c18007388 */ /* 0x020fe80000000800 */
[----:B----4-:R0:W-:Y:S02]  /*0a80*/  STS [R22+0xc], R26 ;  /* 0x00000c1a16007388 */ /* 0x0101e40000000800 */
[----:B0-----:R-:W-:-:S05]  /*0a90*/  IADD3 R26, P1, PT, R14, 0x20, RZ ;  /* 0x000000200e1a7810 */ /* 0x001fca0007f3e0ff */
[----:B------:R-:W-:Y:S01]  /*0aa0*/  IMAD.X R27, RZ, RZ, R15, P1 ;  /* 0x000000ffff1b7224 */ /* 0x000fe200008e060f */
[----:B------:R-:W-:Y:S01]  /*0ab0*/  ISETP.NE.AND P1, PT, R25, RZ, PT ;  /* 0x000000ff1900720c */ /* 0x000fe20003f25270 */
[----:B------:R-:W-:Y:S01]  /*0ac0*/  VIADD R24, R24, 0x20 ;  /* 0x0000002018187836 */ /* 0x000fe20000000000 */
[----:B------:R-:W-:-:S11]  /*0ad0*/  IADD3 R22, PT, PT, R22, 0x20, RZ ;  /* 0x0000002016167810 */ /* 0x000fd60007ffe0ff */
[----:B------:R-:W-:Y:S05]  /*0ae0*/  @P1 BRA `(.L_x_9) ;  /* 0xfffffffc00541947 */ /* 0x000fea000383ffff */
[----:B------:R-:W-:-:S07]  /*0af0*/  IMAD.MOV.U32 R22, RZ, RZ, R13 ;  /* 0x000000ffff167224 */ /* 0x000fce00078e000d */
.L_x_8:
[----:B------:R-:W-:-:S04]  /*0b00*/  LOP3.LUT R14, R10, 0x7, RZ, 0xc0, !PT ;  /* 0x000000070a0e7812 */ /* 0x000fc800078ec0ff */
[----:B------:R-:W-:-:S13]  /*0b10*/  ISETP.NE.AND P1, PT, R14, RZ, PT ;  /* 0x000000ff0e00720c */ /* 0x000fda0003f25270 */
[----:B------:R-:W-:Y:S05]  /*0b20*/  @!P1 BRA `(.L_x_7) ;  /* 0x0000000400309947 */ /* 0x000fea0003800000 */
[----:B------:R-:W-:Y:S05]  /*0b30*/  @!P0 BRA `(.L_x_10) ;  /* 0x0000000000788947 */ /* 0x000fea0003800000 */
[----:B------:R-:W0:Y:S01]  /*0b40*/  LDCU.64 UR6, c[0x0][0x388] ;  /* 0x00007100ff0677ac */ /* 0x000e220008000a00 */
[----:B------:R-:W-:Y:S01]  /*0b50*/  IADD3 R15, P1, PT, R22, R20, RZ ;  /* 0x00000014160f7210 */ /* 0x000fe20007f3e0ff */
[----:B------:R-:W1:Y:S04]  /*0b60*/  LDCU.64 UR10, c[0x0][0x390] ;  /* 0x00007200ff0a77ac */ /* 0x000e680008000a00 */
[----:B------:R-:W-:Y:S02]  /*0b70*/  IMAD.X R16, RZ, RZ, R23, P1 ;  /* 0x000000ffff107224 */ /* 0x000fe400008e0617 */
[----:B------:R-:W-:-:S03]  /*0b80*/  IMAD.SHL.U32 R14, R15, 0x4, RZ ;  /* 0x000000040f0e7824 */ /* 0x000fc600078e00ff */
[----:B------:R-:W-:Y:S02]  /*0b90*/  SHF.L.U64.HI R15, R15, 0x2, R16 ;  /* 0x000000020f0f7819 */ /* 0x000fe40000010210 */
[C---:B0-----:R-:W-:Y:S02]  /*0ba0*/  IADD3 R16, P1, PT, R14.reuse, UR6, RZ ;  /* 0x000000060e107c10 */ /* 0x041fe4000ff3e0ff */
[----:B-1----:R-:W-:Y:S02]  /*0bb0*/  IADD3 R14, P2, PT, R14, UR10, RZ ;  /* 0x0000000a0e0e7c10 */ /* 0x002fe4000ff5e0ff */
[C---:B------:R-:W-:Y:S02]  /*0bc0*/  IADD3.X R17, PT, PT, R15.reuse, UR7, RZ, P1, !PT ;  /* 0x000000070f117c10 */ /* 0x040fe40008ffe4ff */
[----:B------:R-:W-:-:S03]  /*0bd0*/  IADD3.X R15, PT, PT, R15, UR11, RZ, P2, !PT ;  /* 0x0000000b0f0f7c10 */ /* 0x000fc600097fe4ff */
[----:B------:R-:W2:Y:S04]  /*0be0*/  LDG.E.CONSTANT R29, desc[UR8][R16.64] ;  /* 0x00000008101d7981 */ /* 0x000ea8000c1e9900 */
[----:B------:R-:W3:Y:S04]  /*0bf0*/  LDG.E.CONSTANT R24, desc[UR8][R14.64] ;  /* 0x000000080e187981 */ /* 0x000ee8000c1e9900 */
[----:B------:R-:W4:Y:S04]  /*0c00*/  LDG.E.CONSTANT R26, desc[UR8][R16.64+0x4] ;  /* 0x00000408101a7981 */ /* 0x000f28000c1e9900 */
[----:B------:R-:W5:Y:S01]  /*0c10*/  LDG.E.CONSTANT R25, desc[UR8][R14.64+0x4] ;  /* 0x000004080e197981 */ /* 0x000f62000c1e9900 */
[----:B------:R-:W-:-:S05]  /*0c20*/  IADD3 R28, PT, PT, R21, R22, RZ ;  /* 0x00000016151c7210 */ /* 0x000fca0007ffe0ff */
[C---:B------:R-:W-:Y:S02]  /*0c30*/  IMAD R27, R28.reuse, 0x4, R4 ;  /* 0x000000041c1b7824 */ /* 0x040fe400078e0204 */
[----:B------:R-:W-:-:S03]  /*0c40*/  IMAD R28, R28, 0x4, R5 ;  /* 0x000000041c1c7824 */ /* 0x000fc600078e0205 */
[----:B--2---:R-:W-:Y:S04]  /*0c50*/  STS [R27], R29 ;  /* 0x0000001d1b007388 */ /* 0x004fe80000000800 */
[----:B---3--:R0:W-:Y:S04]  /*0c60*/  STS [R28], R24 ;  /* 0x000000181c007388 */ /* 0x0081e80000000800 */
[----:B----4-:R1:W-:Y:S04]  /*0c70*/  STS [R27+0x4], R26 ;  /* 0x0000041a1b007388 */ /* 0x0103e80000000800 */
[----:B-----5:R2:W-:Y:S04]  /*0c80*/  STS [R28+0x4], R25 ;  /* 0x000004191c007388 */ /* 0x0205e80000000800 */
[----:B0-----:R-:W3:Y:S04]  /*0c90*/  LDG.E.CONSTANT R24, desc[UR8][R16.64+0x8] ;  /* 0x0000080810187981 */ /* 0x001ee8000c1e9900 */
[----:B-1----:R-:W4:Y:S04]  /*0ca0*/  LDG.E.CONSTANT R26, desc[UR8][R16.64+0xc] ;  /* 0x00000c08101a7981 */ /* 0x002f28000c1e9900 */
[----:B--2---:R-:W2:Y:S04]  /*0cb0*/  LDG.E.CONSTANT R25, desc[UR8][R14.64+0x8] ;  /* 0x000008080e197981 */ /* 0x004ea8000c1e9900 */
[----:B------:R-:W5:Y:S01]  /*0cc0*/  LDG.E.CONSTANT R15, desc[UR8][R14.64+0xc] ;  /* 0x00000c080e0f7981 */ /* 0x000f62000c1e9900 */
[----:B------:R-:W-:-:S03]  /*0cd0*/  VIADD R22, R22, 0x4 ;  /* 0x0000000416167836 */ /* 0x000fc60000000000 */
[----:B---3--:R0:W-:Y:S04]  /*0ce0*/  STS [R27+0x8], R24 ;  /* 0x000008181b007388 */ /* 0x0081e80000000800 */
[----:B--2---:R0:W-:Y:S04]  /*0cf0*/  STS [R28+0x8], R25 ;  /* 0x000008191c007388 */ /* 0x0041e80000000800 */
[----:B----4-:R0:W-:Y:S04]  /*0d00*/  STS [R27+0xc], R26 ;  /* 0x00000c1a1b007388 */ /* 0x0101e80000000800 */
[----:B-----5:R0:W-:Y:S02]  /*0d10*/  STS [R28+0xc], R15 ;  /* 0x00000c0f1c007388 */ /* 0x0201e40000000800 */
.L_x_10:
[----:B------:R-:W-:-:S13]  /*0d20*/  LOP3.LUT P1, R14, R10, 0x3, RZ, 0xc0, !PT ;  /* 0x000000030a0e7812 */ /* 0x000fda000782c0ff */
[----:B------:R-:W-:Y:S05]  /*0d30*/  @!P1 BRA `(.L_x_7) ;  /* 0x0000000000ac9947 */ /* 0x000fea0003800000 */
[----:B------:R-:W-:Y:S02]  /*0d40*/  ISETP.NE.AND P2, PT, R14, 0x1, PT ;  /* 0x000000010e00780c */ /* 0x000fe40003f45270 */
[----:B------:R-:W-:-:S11]  /*0d50*/  LOP3.LUT P1, RZ, R10, 0x1, RZ, 0xc0, !PT ;  /* 0x000000010aff7812 */ /* 0x000fd6000782c0ff */
[----:B------:R-:W-:Y:S05]  /*0d60*/  @!P2 BRA `(.L_x_11) ;  /* 0x000000000058a947 */ /* 0x000fea0003800000 */
[----:B------:R-:W1:Y:S01]  /*0d70*/  LDCU.64 UR6, c[0x0][0x388] ;  /* 0x00007100ff0677ac */ /* 0x000e620008000a00 */
[----:B------:R-:W-:Y:S01]  /*0d80*/  IADD3 R14, P2, PT, R22, R20, RZ ;  /* 0x00000014160e7210 */ /* 0x000fe20007f5e0ff */
[----:B------:R-:W2:Y:S03]  /*0d90*/  LDCU.64 UR10, c[0x0][0x390] ;  /* 0x00007200ff0a77ac */ /* 0x000ea60008000a00 */
[----:B0-----:R-:W-:Y:S01]  /*0da0*/  IADD3.X R15, PT, PT, RZ, R23, RZ, P2, !PT ;  /* 0x00000017ff0f7210 */ /* 0x001fe200017fe4ff */
[----:B------:R-:W-:-:S03]  /*0db0*/  IMAD.SHL.U32 R16, R14, 0x4, RZ ;  /* 0x000000040e107824 */ /* 0x000fc600078e00ff */
[----:B------:R-:W-:Y:S02]  /*0dc0*/  SHF.L.U64.HI R17, R14, 0x2, R15 ;  /* 0x000000020e117819 */ /* 0x000fe4000001020f */
[C---:B-1----:R-:W-:Y:S02]  /*0dd0*/  IADD3 R14, P2, PT, R16.reuse, UR6, RZ ;  /* 0x00000006100e7c10 */ /* 0x042fe4000ff5e0ff */
[----:B--2---:R-:W-:Y:S02]  /*0de0*/  IADD3 R16, P3, PT, R16, UR10, RZ ;  /* 0x0000000a10107c10 */ /* 0x004fe4000ff7e0ff */
[C---:B------:R-:W-:Y:S02]  /*0df0*/  IADD3.X R15, PT, PT, R17.reuse, UR7, RZ, P2, !PT ;  /* 0x00000007110f7c10 */ /* 0x040fe400097fe4ff */
[----:B------:R-:W-:-:S03]  /*0e00*/  IADD3.X R17, PT, PT, R17, UR11, RZ, P3, !PT ;  /* 0x0000000b11117c10 */ /* 0x000fc60009ffe4ff */
[----:B------:R-:W2:Y:S04]  /*0e10*/  LDG.E.CONSTANT R24, desc[UR8][R14.64] ;  /* 0x000000080e187981 */ /* 0x000ea8000c1e9900 */
[----:B------:R-:W3:Y:S04]  /*0e20*/  LDG.E.CONSTANT R26, desc[UR8][R16.64] ;  /* 0x00000008101a7981 */ /* 0x000ee8000c1e9900 */
[----:B------:R-:W4:Y:S04]  /*0e30*/  LDG.E.CONSTANT R28, desc[UR8][R14.64+0x4] ;  /* 0x000004080e1c7981 */ /* 0x000f28000c1e9900 */
[----:B------:R-:W5:Y:S01]  /*0e40*/  LDG.E.CONSTANT R29, desc[UR8][R16.64+0x4] ;  /* 0x00000408101d7981 */ /* 0x000f62000c1e9900 */
[----:B------:R-:W-:-:S04]  /*0e50*/  IMAD.IADD R25, R21, 0x1, R22 ;  /* 0x0000000115197824 */ /* 0x000fc800078e0216 */
[C---:B------:R-:W-:Y:S01]  /*0e60*/  IMAD R27, R25.reuse, 0x4, R4 ;  /* 0x00000004191b7824 */ /* 0x040fe200078e0204 */
[----:B------:R-:W-:Y:S01]  /*0e70*/  LEA R25, R25, R5, 0x2 ;  /* 0x0000000519197211 */ /* 0x000fe200078e10ff */
[----:B------:R-:W-:-:S03]  /*0e80*/  VIADD R22, R22, 0x2 ;  /* 0x0000000216167836 */ /* 0x000fc60000000000 */
[----:B--2---:R1:W-:Y:S04]  /*0e90*/  STS [R27], R24 ;  /* 0x000000181b007388 */ /* 0x0043e80000000800 */
[----:B---3--:R1:W-:Y:S04]  /*0ea0*/  STS [R25], R26 ;  /* 0x0000001a19007388 */ /* 0x0083e80000000800 */
[----:B----4-:R1:W-:Y:S04]  /*0eb0*/  STS [R27+0x4], R28 ;  /* 0x0000041c1b007388 */ /* 0x0103e80000000800 */
[----:B-----5:R1:W-:Y:S02]  /*0ec0*/  STS [R25+0x4], R29 ;  /* 0x0000041d19007388 */ /* 0x0203e40000000800 */
.L_x_11:
[----:B------:R-:W-:Y:S05]  /*0ed0*/  @!P1 BRA `(.L_x_7) ;  /* 0x0000000000449947 */ /* 0x000fea0003800000 */
[----:B------:R-:W2:Y:S01]  /*0ee0*/  LDCU.64 UR6, c[0x0][0x388] ;  /* 0x00007100ff0677ac */ /* 0x000ea20008000a00 */
[----:B0-----:R-:W-:Y:S01]  /*0ef0*/  IADD3 R15, P1, PT, R22, R20, RZ ;  /* 0x00000014160f7210 */ /* 0x001fe20007f3e0ff */
[----:B------:R-:W0:Y:S04]  /*0f00*/  LDCU.64 UR10, c[0x0][0x390] ;  /* 0x00007200ff0a77ac */ /* 0x000e280008000a00 */
[----:B------:R-:W-:Y:S02]  /*0f10*/  IMAD.X R16, RZ, RZ, R23, P1 ;  /* 0x000000ffff107224 */ /* 0x000fe400008e0617 */
[----:B------:R-:W-:-:S03]  /*0f20*/  IMAD.SHL.U32 R14, R15, 0x4, RZ ;  /* 0x000000040f0e7824 */ /* 0x000fc600078e00ff */
[----:B------:R-:W-:Y:S02]  /*0f30*/  SHF.L.U64.HI R15, R15, 0x2, R16 ;  /* 0x000000020f0f7819 */ /* 0x000fe40000010210 */
[C---:B--2---:R-:W-:Y:S02]  /*0f40*/  IADD3 R16, P1, PT, R14.reuse, UR6, RZ ;  /* 0x000000060e107c10 */ /* 0x044fe4000ff3e0ff */
[----:B0-----:R-:W-:Y:S02]  /*0f50*/  IADD3 R14, P2, PT, R14, UR10, RZ ;  /* 0x0000000a0e0e7c10 */ /* 0x001fe4000ff5e0ff */
[C---:B------:R-:W-:Y:S02]  /*0f60*/  IADD3.X R17, PT, PT, R15.reuse, UR7, RZ, P1, !PT ;  /* 0x000000070f117c10 */ /* 0x040fe40008ffe4ff */
[----:B------:R-:W-:-:S03]  /*0f70*/  IADD3.X R15, PT, PT, R15, UR11, RZ, P2, !PT ;  /* 0x0000000b0f0f7c10 */ /* 0x000fc600097fe4ff */
[----:B------:R-:W2:Y:S04]  /*0f80*/  LDG.E.CONSTANT R16, desc[UR8][R16.64] ;  /* 0x0000000810107981 */ /* 0x000ea8000c1e9900 */
[----:B------:R-:W3:Y:S01]  /*0f90*/  LDG.E.CONSTANT R14, desc[UR8][R14.64] ;  /* 0x000000080e0e7981 */ /* 0x000ee2000c1e9900 */
[----:B------:R-:W-:-:S05]  /*0fa0*/  IADD3 R21, PT, PT, R21, R22, RZ ;  /* 0x0000001615157210 */ /* 0x000fca0007ffe0ff */
[C---:B------:R-:W-:Y:S02]  /*0fb0*/  IMAD R23, R21.reuse, 0x4, R4 ;  /* 0x0000000415177824 */ /* 0x040fe400078e0204 */
[----:B------:R-:W-:-:S03]  /*0fc0*/  IMAD R21, R21, 0x4, R5 ;  /* 0x0000000415157824 */ /* 0x000fc600078e0205 */
[----:B--2---:R2:W-:Y:S04]  /*0fd0*/  STS [R23], R16 ;  /* 0x0000001017007388 */ /* 0x0045e80000000800 */
[----:B---3--:R2:W-:Y:S02]  /*0fe0*/  STS [R21], R14 ;  /* 0x0000000e15007388 */ /* 0x0085e40000000800 */
.L_x_7:
[----:B------:R-:W-:Y:S05]  /*0ff0*/  BSYNC.RECONVERGENT B1 ;  /* 0x0000000000017941 */ /* 0x000fea0003800200 */
.L_x_6:
[----:B------:R-:W3:Y:S02]  /*1000*/  LDCU UR5, c[0x0][0x3a4] ;  /* 0x00007480ff0577ac */ /* 0x000ee40008000800 */
[----:B---3--:R-:W-:-:S05]  /*1010*/  VIADD R18, R18, UR5 ;  /* 0x0000000512127c36 */ /* 0x008fca0008000000 */
[----:B------:R-:W-:-:S13]  /*1020*/  ISETP.GE.AND P1, PT, R18, R11, PT ;  /* 0x0000000b1200720c */ /* 0x000fda0003f26270 */
[----:B------:R-:W-:Y:S05]  /*1030*/  @!P1 BRA `(.L_x_12) ;  /* 0xfffffff400909947 */ /* 0x000fea000383ffff */
.L_x_5:
[----:B------:R-:W-:Y:S05]  /*1040*/  BSYNC.RECONVERGENT B0 ;  /* 0x0000000000007941 */ /* 0x000fea0003800200 */
.L_x_4:
[----:B0-2---:R-:W0:Y:S08]  /*1050*/  LDC.64 R14, c[0x4][0x8] ;  /* 0x01000200ff0e7b82 */ /* 0x005e300000000a00 */
[----:B------:R-:W-:Y:S06]  /*1060*/  BAR.SYNC.DEFER_BLOCKING 0x0 ;  /* 0x0000000000007b1d */ /* 0x000fec0000010000 */
[----:B------:R-:W2:Y:S01]  /*1070*/  LDCU UR6, c[0x0][0x3a0] ;  /* 0x00007400ff0677ac */ /* 0x000ea20008000800 */
[----:B0-----:R-:W3:Y:S01]  /*1080*/  LDG.E R14, desc[UR8][R14.64] ;  /* 0x000000080e0e7981 */ /* 0x001ee2000c1e1900 */
[----:B------:R-:W-:Y:S01]  /*1090*/  UIADD3 UR5, UPT, UPT, -UR4, URZ, URZ ;  /* 0x000000ff04057290 */ /* 0x000fe2000fffe1ff */
[----:B--2---:R-:W-:Y:S01]  /*10a0*/  I2FP.F32.S32 R13, UR6 ;  /* 0x00000006000d7c45 */ /* 0x004fe20008201400 */
[----:B------:R-:W-:Y:S04]  /*10b0*/  BSSY.RECONVERGENT B0, `(.L_x_13) ;  /* 0x00000e8000007945 */ /* 0x000fe80003800200 */
[----:B---3--:R-:W-:-:S05]  /*10c0*/  IMAD R10, R11, UR5, R14 ;  /* 0x000000050b0a7c24 */ /* 0x008fca000f8e020e */
[----:B------:R-:W-:-:S04]  /*10d0*/  I2FP.F32.S32 R10, R10 ;  /* 0x0000000a000a7245 */ /* 0x000fc80000201400 */
[----:B------:R-:W-:Y:S01]  /*10e0*/  FMNMX R12, R13, R10, PT ;  /* 0x0000000a0d0c7209 */ /* 0x000fe20003800000 */
[----:B------:R-:W-:-:S05]  /*10f0*/  HFMA2 R10, -RZ, RZ, -0.0 , 0 ;  /* 0x80000000ff0a7431 */ /* 0x000fca00000001ff */
[----:B------:R-:W0:Y:S02]  /*1100*/  F2I.TRUNC.NTZ R12, R12 ;  /* 0x0000000c000c7305 */ /* 0x000e24000020f100 */
[----:B0-----:R-:W-:-:S13]  /*1110*/  ISETP.GE.AND P0, PT, R12, 0x1, PT ;  /* 0x000000010c00780c */ /* 0x001fda0003f06270 */
[----:B------:R-:W-:Y:S05]  /*1120*/  @!P0 BRA `(.L_x_14) ;  /* 0x0000000c00808947 */ /* 0x000fea0003800000 */
[----:B------:R-:W0:Y:S02]  /*1130*/  LDC.64 R14, c[0x4][0x10] ;  /* 0x01000400ff0e7b82 */ /* 0x000e240000000a00 */
[----:B0-----:R-:W2:Y:S02]  /*1140*/  LDG.E R13, desc[UR8][R14.64] ;  /* 0x000000080e0d7981 */ /* 0x001ea4000c1e1900 */
[----:B--2---:R-:W-:-:S13]  /*1150*/  ISETP.GE.AND P0, PT, R13, 0x1, PT ;  /* 0x000000010d00780c */ /* 0x004fda0003f06270 */
[----:B------:R-:W-:Y:S05]  /*1160*/  @!P0 BRA `(.L_x_15) ;  /* 0x0000000400e08947 */ /* 0x000fea0003800000 */
[C---:B------:R-:W-:Y:S01]  /*1170*/  LOP3.LUT R10, R13.reuse, 0x7, RZ, 0xc0, !PT ;  /* 0x000000070d0a7812 */ /* 0x040fe200078ec0ff */
[----:B------:R-:W-:Y:S01]  /*1180*/  BSSY.RECONVERGENT B1, `(.L_x_16) ;  /* 0x0000075000017945 */ /* 0x000fe20003800200 */
[C---:B------:R-:W-:Y:S01]  /*1190*/  IMAD R14, R13.reuse, R0, RZ ;  /* 0x000000000d0e7224 */ /* 0x040fe200078e02ff */
[C---:B------:R-:W-:Y:S01]  /*11a0*/  LOP3.LUT R23, R13.reuse, 0x3, RZ, 0xc0, !PT ;  /* 0x000000030d177812 */ /* 0x040fe200078ec0ff */
[----:B------:R-:W-:Y:S01]  /*11b0*/  IMAD.MOV.U32 R16, RZ, RZ, RZ ;  /* 0x000000ffff107224 */ /* 0x000fe200078e00ff */
[----:B------:R-:W-:Y:S01]  /*11c0*/  LOP3.LUT R15, R13, 0x7ffffff8, RZ, 0xc0, !PT ;  /* 0x7ffffff80d0f7812 */ /* 0x000fe200078ec0ff */
[----:B------:R-:W-:-:S05]  /*11d0*/  VIADD R10, R10, 0xffffffff ;  /* 0xffffffff0a0a7836 */ /* 0x000fca0000000000 */
[----:B------:R-:W-:Y:S01]  /*11e0*/  ISETP.GE.U32.AND P0, PT, R10, 0x3, PT ;  /* 0x000000030a00780c */ /* 0x000fe20003f06070 */
[----:B------:R-:W-:-:S12]  /*11f0*/  IMAD.MOV.U32 R10, RZ, RZ, -0x80000000 ;  /* 0x80000000ff0a7424 */ /* 0x000fd800078e00ff */
.L_x_22:
[C---:B------:R-:W-:Y:S01]  /*1200*/  ISETP.GE.U32.AND P1, PT, R13.reuse, 0x8, PT ;  /* 0x000000080d00780c */ /* 0x040fe20003f26070 */
[----:B------:R-:W-:Y:S01]  /*1210*/  IMAD R11, R13, R16, RZ ;  /* 0x000000100d0b7224 */ /* 0x000fe200078e02ff */
[----:B------:R-:W-:Y:S01]  /*1220*/  MOV R17, RZ ;  /* 0x000000ff00117202 */ /* 0x000fe20000000f00 */
[----:B------:R-:W-:-:S10]  /*1230*/  IMAD.MOV.U32 R18, RZ, RZ, RZ ;  /* 0x000000ffff127224 */ /* 0x000fd400078e00ff */
[----:B--2---:R-:W-:Y:S05]  /*1240*/  @!P1 BRA `(.L_x_17) ;  /* 0x0000000000949947 */ /* 0x004fea0003800000 */
[----:B------:R-:W0:Y:S01]  /*1250*/  S2R R19, SR_CgaCtaId ;  /* 0x0000000000137919 */ /* 0x000e220000008800 */
[----:B------:R-:W-:Y:S01]  /*1260*/  MOV R18, 0x400 ;  /* 0x0000040000127802 */ /* 0x000fe20000000f00 */
[----:B------:R-:W-:Y:S02]  /*1270*/  IMAD.MOV.U32 R17, RZ, RZ, RZ ;  /* 0x000000ffff117224 */ /* 0x000fe400078e00ff */
[----:B------:R-:W-:Y:S01]  /*1280*/  IMAD.MOV.U32 R20, RZ, RZ, RZ ;  /* 0x000000ffff147224 */ /* 0x000fe200078e00ff */
[----:B0-----:R-:W-:-:S07]  /*1290*/  LEA R18, R19, R18, 0x18 ;  /* 0x0000001213127211 */ /* 0x001fce00078ec0ff */
.L_x_18:
[----:B------:R-:W-:Y:S01]  /*12a0*/  IADD3 R19, PT, PT, R14, R20, RZ ;  /* 0x000000140e137210 */ /* 0x000fe20007ffe0ff */
[----:B------:R-:W-:Y:S01]  /*12b0*/  IMAD.IADD R21, R11, 0x1, R20 ;  /* 0x000000010b157824 */ /* 0x000fe200078e0214 */
[----:B------:R-:W-:-:S03]  /*12c0*/  IADD3 R20, PT, PT, R20, 0x8, RZ ;  /* 0x0000000814147810 */ /* 0x000fc60007ffe0ff */
[----:B------:R-:W-:Y:S01]  /*12d0*/  IMAD R19, R19, 0x4, R18 ;  /* 0x0000000413137824 */ /* 0x000fe200078e0212 */
[----:B------:R-:W-:Y:S01]  /*12e0*/  ISETP.NE.AND P1, PT, R20, R15, PT ;  /* 0x0000000f1400720c */ /* 0x000fe20003f25270 */
[----:B------:R-:W-:-:S03]  /*12f0*/  IMAD R21, R21, 0x4, R4 ;  /* 0x0000000415157824 */ /* 0x000fc600078e0204 */
[----:B------:R-:W-:Y:S04]  /*1300*/  LDS R22, [R19] ;  /* 0x0000000013167984 */ /* 0x000fe80000000800 */
[----:B-1----:R-:W0:Y:S04]  /*1310*/  LDS R24, [R21] ;  /* 0x0000000015187984 */ /* 0x002e280000000800 */
[----:B------:R-:W-:Y:S04]  /*1320*/  LDS R25, [R19+0x4] ;  /* 0x0000040013197984 */ /* 0x000fe80000000800 */
[----:B------:R-:W1:Y:S04]  /*1330*/  LDS R26, [R21+0x4] ;  /* 0x00000400151a7984 */ /* 0x000e680000000800 */
[----:B------:R-:W-:Y:S04]  /*1340*/  LDS R27, [R21+0x10] ;  /* 0x00001000151b7984 */ /* 0x000fe80000000800 */
[----:B------:R-:W-:Y:S01]  /*1350*/  LDS R28, [R19+0x1c] ;  /* 0x00001c00131c7984 */ /* 0x000fe20000000800 */
[----:B0-----:R-:W-:-:S03]  /*1360*/  FFMA R22, R22, R24, R17 ;  /* 0x0000001816167223 */ /* 0x001fc60000000011 */
[----:B------:R-:W-:Y:S04]  /*1370*/  LDS R17, [R19+0x8] ;  /* 0x0000080013117984 */ /* 0x000fe80000000800 */
[----:B------:R-:W0:Y:S01]  /*1380*/  LDS R24, [R21+0x8] ;  /* 0x0000080015187984 */ /* 0x000e220000000800 */
[----:B-1----:R-:W-:-:S03]  /*1390*/  FFMA R22, R25, R26, R22 ;  /* 0x0000001a19167223 */ /* 0x002fc60000000016 */
[----:B------:R-:W-:Y:S04]  /*13a0*/  LDS R26, [R19+0xc] ;  /* 0x00000c00131a7984 */ /* 0x000fe80000000800 */
[----:B------:R-:W1:Y:S01]  /*13b0*/  LDS R25, [R21+0xc] ;  /* 0x00000c0015197984 */ /* 0x000e620000000800 */
[----:B0-----:R-:W-:-:S03]  /*13c0*/  FFMA R17, R17, R24, R22 ;  /* 0x0000001811117223 */ /* 0x001fc60000000016 */
[----:B------:R-:W0:Y:S04]  /*13d0*/  LDS R24, [R19+0x10] ;  /* 0x0000100013187984 */ /* 0x000e280000000800 */
[----:B------:R-:W-:Y:S01]  /*13e0*/  LDS R22, [R21+0x14] ;  /* 0x0000140015167984 */ /* 0x000fe20000000800 */
[----:B-1----:R-:W-:-:S03]  /*13f0*/  FFMA R25, R26, R25, R17 ;  /* 0x000000191a197223 */ /* 0x002fc60000000011 */
[----:B------:R-:W1:Y:S04]  /*1400*/  LDS R17, [R19+0x14] ;  /* 0x0000140013117984 */ /* 0x000e680000000800 */
[----:B------:R-:W-:Y:S01]  /*1410*/  LDS R26, [R19+0x18] ;  /* 0x00001800131a7984 */ /* 0x000fe20000000800 */
[----:B0-----:R-:W-:-:S03]  /*1420*/  FFMA R24, R24, R27, R25 ;  /* 0x0000001b18187223 */ /* 0x001fc60000000019 */
[----:B------:R-:W0:Y:S04]  /*1430*/  LDS R25, [R21+0x18] ;  /* 0x0000180015197984 */ /* 0x000e280000000800 */
[----:B------:R-:W2:Y:S01]  /*1440*/  LDS R27, [R21+0x1c] ;  /* 0x00001c00151b7984 */ /* 0x000ea20000000800 */
[----:B-1----:R-:W-:-:S04]  /*1450*/  FFMA R17, R17, R22, R24 ;  /* 0x0000001611117223 */ /* 0x002fc80000000018 */
[----:B0-----:R-:W-:-:S04]  /*1460*/  FFMA R17, R26, R25, R17 ;  /* 0x000000191a117223 */ /* 0x001fc80000000011 */
[----:B--2---:R-:W-:Y:S01]  /*1470*/  FFMA R17, R28, R27, R17 ;  /* 0x0000001b1c117223 */ /* 0x004fe20000000011 */
[----:B------:R-:W-:Y:S06]  /*1480*/  @P1 BRA `(.L_x_18) ;  /* 0xfffffffc00841947 */ /* 0x000fec000383ffff */
[----:B------:R-:W-:-:S07]  /*1490*/  IMAD.MOV.U32 R18, RZ, RZ, R15 ;  /* 0x000000ffff127224 */ /* 0x000fce00078e000f */
.L_x_17:
[----:B------:R-:W-:-:S04]  /*14a0*/  LOP3.LUT R19, R13, 0x7, RZ, 0xc0, !PT ;  /* 0x000000070d137812 */ /* 0x000fc800078ec0ff */
[----:B------:R-:W-:-:S13]  /*14b0*/  ISETP.NE.AND P1, PT, R19, RZ, PT ;  /* 0x000000ff1300720c */ /* 0x000fda0003f25270 */
[----:B------:R-:W-:Y:S05]  /*14c0*/  @!P1 BRA `(.L_x_19) ;  /* 0x0000000000cc9947 */ /* 0x000fea0003800000 */
[----:B------:R-:W-:Y:S01]  /*14d0*/  ISETP.NE.AND P1, PT, R23, RZ, PT ;  /* 0x000000ff1700720c */ /* 0x000fe20003f25270 */
[----:B------:R-:W-:-:S12]  /*14e0*/  @!P0 BRA `(.L_x_20) ;  /* 0x0000000000508947 */ /* 0x000fd80003800000 */
[----:B------:R-:W0:Y:S01]  /*14f0*/  S2UR UR6, SR_CgaCtaId ;  /* 0x00000000000679c3 */ /* 0x000e220000008800 */
[----:B------:R-:W-:Y:S01]  /*1500*/  UMOV UR5, 0x400 ;  /* 0x0000040000057882 */ /* 0x000fe20000000000 */
[--C-:B------:R-:W-:Y:S02]  /*1510*/  IMAD.IADD R21, R11, 0x1, R18.reuse ;  /* 0x000000010b157824 */ /* 0x100fe400078e0212 */
[----:B------:R-:W-:Y:S02]  /*1520*/  IMAD.IADD R19, R14, 0x1, R18 ;  /* 0x000000010e137824 */ /* 0x000fe400078e0212 */
[----:B------:R-:W-:Y:S01]  /*1530*/  VIADD R18, R18, 0x4 ;  /* 0x0000000412127836 */ /* 0x000fe20000000000 */
[----:B-1----:R-:W-:-:S05]  /*1540*/  LEA R24, R21, R4, 0x2 ;  /* 0x0000000415187211 */ /* 0x002fca00078e10ff */
[----:B------:R-:W-:Y:S04]  /*1550*/  LDS R25, [R24] ;  /* 0x0000000018197984 */ /* 0x000fe80000000800 */
[----:B------:R-:W-:Y:S01]  /*1560*/  LDS R20, [R24+0x4] ;  /* 0x0000040018147984 */ /* 0x000fe20000000800 */
[----:B0-----:R-:W-:-:S06]  /*1570*/  ULEA UR5, UR6, UR5, 0x18 ;  /* 0x0000000506057291 */ /* 0x001fcc000f8ec0ff */
[----:B------:R-:W-:-:S05]  /*1580*/  LEA R21, R19, UR5, 0x2 ;  /* 0x0000000513157c11 */ /* 0x000fca000f8e10ff */
[----:B------:R-:W0:Y:S04]  /*1590*/  LDS R22, [R21] ;  /* 0x0000000015167984 */ /* 0x000e280000000800 */
[----:B------:R-:W1:Y:S04]  /*15a0*/  LDS R19, [R21+0x4] ;  /* 0x0000040015137984 */ /* 0x000e680000000800 */
[----:B------:R-:W-:Y:S04]  /*15b0*/  LDS R26, [R21+0x8] ;  /* 0x00000800151a7984 */ /* 0x000fe80000000800 */
[----:B------:R-:W-:Y:S01]  /*15c0*/  LDS R28, [R21+0xc] ;  /* 0x00000c00151c7984 */ /* 0x000fe20000000800 */
[----:B0-----:R-:W-:-:S03]  /*15d0*/  FFMA R22, R22, R25, R17 ;  /* 0x0000001916167223 */ /* 0x001fc60000000011 */
[----:B------:R-:W0:Y:S01]  /*15e0*/  LDS R17, [R24+0x8] ;  /* 0x0000080018117984 */ /* 0x000e220000000800 */
[----:B-1----:R-:W-:-:S03]  /*15f0*/  FFMA R19, R19, R20, R22 ;  /* 0x0000001413137223 */ /* 0x002fc60000000016 */
[----:B------:R-:W1:Y:S01]  /*1600*/  LDS R25, [R24+0xc] ;  /* 0x00000c0018197984 */ /* 0x000e620000000800 */
[----:B0-----:R-:W-:-:S04]  /*1610*/  FFMA R17, R26, R17, R19 ;  /* 0x000000111a117223 */ /* 0x001fc80000000013 */
[----:B-1----:R-:W-:-:S07]  /*1620*/  FFMA R17, R28, R25, R17 ;  /* 0x000000191c117223 */ /* 0x002fce0000000011 */
.L_x_20:
[----:B------:R-:W-:Y:S05]  /*1630*/  @!P1 BRA `(.L_x_19) ;  /* 0x0000000000709947 */ /* 0x000fea0003800000 */
[----:B------:R-:W-:Y:S02]  /*1640*/  ISETP.NE.AND P1, PT, R23, 0x1, PT ;  /* 0x000000011700780c */ /* 0x000fe40003f25270 */
[----:B------:R-:W-:-:S11]  /*1650*/  LOP3.LUT P2, RZ, R13, 0x1, RZ, 0xc0, !PT ;  /* 0x000000010dff7812 */ /* 0x000fd6000784c0ff */
[----:B------:R-:W-:Y:S05]  /*1660*/  @!P1 BRA `(.L_x_21) ;  /* 0x0000000000389947 */ /* 0x000fea0003800000 */
[----:B------:R-:W0:Y:S01]  /*1670*/  S2UR UR6, SR_CgaCtaId ;  /* 0x00000000000679c3 */ /* 0x000e220000008800 */
[----:B------:R-:W-:Y:S01]  /*1680*/  UMOV UR5, 0x400 ;  /* 0x0000040000057882 */ /* 0x000fe20000000000 */
[--C-:B------:R-:W-:Y:S02]  /*1690*/  IMAD.IADD R21, R11, 0x1, R18.reuse ;  /* 0x000000010b157824 */ /* 0x100fe400078e0212 */
[----:B------:R-:W-:Y:S02]  /*16a0*/  IMAD.IADD R19, R14, 0x1, R18 ;  /* 0x000000010e137824 */ /* 0x000fe400078e0212 */
[----:B------:R-:W-:Y:S01]  /*16b0*/  VIADD R18, R18, 0x2 ;  /* 0x0000000212127836 */ /* 0x000fe20000000000 */
[----:B------:R-:W-:-:S05]  /*16c0*/  LEA R21, R21, R4, 0x2 ;  /* 0x0000000415157211 */ /* 0x000fca00078e10ff */
[----:B------:R-:W-:Y:S04]  /*16d0*/  LDS R22, [R21] ;  /* 0x0000000015167984 */ /* 0x000fe80000000800 */
[----:B-1----:R-:W-:Y:S01]  /*16e0*/  LDS R25, [R21+0x4] ;  /* 0x0000040015197984 */ /* 0x002fe20000000800 */
[----:B0-----:R-:W-:-:S06]  /*16f0*/  ULEA UR5, UR6, UR5, 0x18 ;  /* 0x0000000506057291 */ /* 0x001fcc000f8ec0ff */
[----:B------:R-:W-:-:S05]  /*1700*/  LEA R19, R19, UR5, 0x2 ;  /* 0x0000000513137c11 */ /* 0x000fca000f8e10ff */
[----:B------:R-:W0:Y:S04]  /*1710*/  LDS R20, [R19] ;  /* 0x0000000013147984 */ /* 0x000e280000000800 */
[----:B------:R-:W1:Y:S01]  /*1720*/  LDS R24, [R19+0x4] ;  /* 0x0000040013187984 */ /* 0x000e620000000800 */
[----:B0-----:R-:W-:-:S04]  /*1730*/  FFMA R17, R20, R22, R17 ;  /* 0x0000001614117223 */ /* 0x001fc80000000011 */
[----:B-1----:R-:W-:-:S07]  /*1740*/  FFMA R17, R24, R25, R17 ;  /* 0x0000001918117223 */ /* 0x002fce0000000011 */
.L_x_21:
[----:B------:R-:W-:Y:S05]  /*1750*/  @!P2 BRA `(.L_x_19) ;  /* 0x000000000028a947 */ /* 0x000fea0003800000 */
[----:B------:R-:W0:Y:S01]  /*1760*/  S2UR UR6, SR_CgaCtaId ;  /* 0x00000000000679c3 */ /* 0x000e220000008800 */
[----:B------:R-:W-:Y:S01]  /*1770*/  UMOV UR5, 0x400 ;  /* 0x0000040000057882 */ /* 0x000fe20000000000 */
[--C-:B------:R-:W-:Y:S02]  /*1780*/  IMAD.IADD R19, R11, 0x1, R18.reuse ;  /* 0x000000010b137824 */ /* 0x100fe400078e0212 */
[----:B------:R-:W-:-:S03]  /*1790*/  IMAD.IADD R11, R14, 0x1, R18 ;  /* 0x000000010e0b7824 */ /* 0x000fc600078e0212 */
[----:B------:R-:W-:-:S06]  /*17a0*/  LEA R19, R19, R4, 0x2 ;  /* 0x0000000413137211 */ /* 0x000fcc00078e10ff */
[----:B------:R-:W-:Y:S01]  /*17b0*/  LDS R19, [R19] ;  /* 0x0000000013137984 */ /* 0x000fe20000000800 */
[----:B0-----:R-:W-:-:S06]  /*17c0*/  ULEA UR5, UR6, UR5, 0x18 ;  /* 0x0000000506057291 */ /* 0x001fcc000f8ec0ff */
[----:B------:R-:W-:-:S05]  /*17d0*/  LEA R11, R11, UR5, 0x2 ;  /* 0x000000050b0b7c11 */ /* 0x000fca000f8e10ff */
[----:B------:R-:W0:Y:S02]  /*17e0*/  LDS R18, [R11] ;  /* 0x000000000b127984 */ /* 0x000e240000000800 */
[----:B0-----:R-:W-:-:S07]  /*17f0*/  FFMA R17, R18, R19, R17 ;  /* 0x0000001312117223 */ /* 0x001fce0000000011 */
.L_x_19:
[----:B------:R-:W0:Y:S01]  /*1800*/  LDCU UR6, c[0x0][0x3a0] ;  /* 0x00007400ff0677ac */ /* 0x000e220008000800 */
[----:B------:R-:W-:Y:S01]  /*1810*/  I2FP.F32.S32 R10, R10 ;  /* 0x0000000a000a7245 */ /* 0x000fe20000201400 */
[----:B------:R-:W2:Y:S01]  /*1820*/  LDCU UR5, c[0x0][0x3b0] ;  /* 0x00007600ff0577ac */ /* 0x000ea20008000800 */
[----:B0-----:R-:W-:-:S04]  /*1830*/  IMAD.U32 R11, RZ, RZ, UR6 ;  /* 0x00000006ff0b7e24 */ /* 0x001fc8000f8e00ff */
[----:B------:R-:W-:Y:S02]  /*1840*/  IMAD R18, R0, R11, R16 ;  /* 0x0000000b00127224 */ /* 0x000fe400078e0210 */
[----:B--2---:R-:W-:Y:S01]  /*1850*/  FMUL R17, R17, UR5 ;  /* 0x0000000511117c20 */ /* 0x004fe20008400000 */
[----:B------:R-:W-:Y:S02]  /*1860*/  VIADD R16, R16, 0x1 ;  /* 0x0000000110107836 */ /* 0x000fe40000000000 */
[----:B------:R-:W-:Y:S02]  /*1870*/  IMAD R18, R18, 0x4, R9 ;  /* 0x0000000412127824 */ /* 0x000fe400078e0209 */
[----:B------:R-:W-:Y:S02]  /*1880*/  FMNMX R10, R17, R10, !PT ;  /* 0x0000000a110a7209 */ /* 0x000fe40007800000 */
[----:B------:R-:W-:Y:S01]  /*1890*/  ISETP.NE.AND P1, PT, R16, R12, PT ;  /* 0x0000000c1000720c */ /* 0x000fe20003f25270 */
[----:B------:R0:W-:Y:S03]  /*18a0*/  STS [R18], R17 ;  /* 0x0000001112007388 */ /* 0x0001e60000000800 */
[----:B------:R-:W2:Y:S09]  /*18b0*/  F2I.TRUNC.NTZ R10, R10 ;  /* 0x0000000a000a7305 */ /* 0x000eb2000020f100 */
[----:B0-----:R-:W-:Y:S05]  /*18c0*/  @P1 BRA `(.L_x_22) ;  /* 0xfffffff8004c1947 */ /* 0x001fea000383ffff */
[----:B------:R-:W-:Y:S05]  /*18d0*/  BSYNC.RECONVERGENT B1 ;  /* 0x0000000000017941 */ /* 0x000fea0003800200 */
.L_x_16:
[----:B------:R-:W-:Y:S05]  /*18e0*/  BRA `(.L_x_14) ;  /* 0x0000000400907947 */ /* 0x000fea0003800000 */
.L_x_15:
[----:B------:R-:W0:Y:S01]  /*18f0*/  LDCU UR5, c[0x0][0x3b0] ;  /* 0x00007600ff0577ac */ /* 0x000e220008000800 */
[C---:B------:R-:W-:Y:S01]  /*1900*/  ISETP.GE.U32.AND P0, PT, R12.reuse, 0x8, PT ;  /* 0x000000080c00780c */ /* 0x040fe20003f06070 */
[----:B------:R-:W-:Y:S01]  /*1910*/  BSSY.RECONVERGENT B1, `(.L_x_23) ;  /* 0x000002f000017945 */ /* 0x000fe20003800200 */
[----:B------:R-:W-:Y:S01]  /*1920*/  LOP3.LUT R17, R12, 0x7, RZ, 0xc0, !PT ;  /* 0x000000070c117812 */ /* 0x000fe200078ec0ff */
[----:B------:R-:W-:Y:S02]  /*1930*/  HFMA2 R14, -RZ, RZ, 0, 0 ;  /* 0x00000000ff0e7431 */ /* 0x000fe400000001ff */
[----:B------:R-:W-:Y:S01]  /*1940*/  IMAD.MOV.U32 R10, RZ, RZ, -0x80000000 ;  /* 0x80000000ff0a7424 */ /* 0x000fe200078e00ff */
[----:B------:R-:W-:Y:S01]  /*1950*/  ISETP.NE.AND P1, PT, R17, RZ, PT ;  /* 0x000000ff1100720c */ /* 0x000fe20003f25270 */
[----:B0-----:R-:W-:-:S06]  /*1960*/  FMUL R15, RZ, UR5 ;  /* 0x00000005ff0f7c20 */ /* 0x001fcc0008400000 */
[----:B------:R-:W-:Y:S06]  /*1970*/  @!P0 BRA `(.L_x_24) ;  /* 0x0000000000a08947 */ /* 0x000fec0003800000 */
[----:B------:R-:W-:Y:S01]  /*1980*/  LOP3.LUT R14, R12, 0x7ffffff8, RZ, 0xc0, !PT ;  /* 0x7ffffff80c0e7812 */ /* 0x000fe200078ec0ff */
[----:B------:R-:W-:Y:S02]  /*1990*/  IMAD.MOV.U32 R13, RZ, RZ, RZ ;  /* 0x000000ffff0d7224 */ /* 0x000fe400078e00ff */
[----:B------:R-:W-:-:S07]  /*19a0*/  IMAD.MOV.U32 R10, RZ, RZ, -0x80000000 ;  /* 0x80000000ff0a7424 */ /* 0x000fce00078e00ff */
.L_x_25:
[----:B0-----:R-:W-:-:S04]  /*19b0*/  I2FP.F32.S32 R10, R10 ;  /* 0x0000000a000a7245 */ /* 0x001fc80000201400 */
[----:B------:R-:W-:-:S06]  /*19c0*/  FMNMX R10, R15, R10, !PT ;  /* 0x0000000a0f0a7209 */ /* 0x000fcc0007800000 */
[----:B------:R-:W0:Y:S02]  /*19d0*/  F2I.TRUNC.NTZ R10, R10 ;  /* 0x0000000a000a7305 */ /* 0x000e24000020f100 */
[----:B0-2---:R-:W-:-:S04]  /*19e0*/  I2FP.F32.S32 R16, R10 ;  /* 0x0000000a00107245 */ /* 0x005fc80000201400 */
[----:B------:R-:W-:-:S06]  /*19f0*/  FMNMX R16, R15, R16, !PT ;  /* 0x000000100f107209 */ /* 0x000fcc0007800000 */
[----:B------:R-:W0:Y:S02]  /*1a00*/  F2I.TRUNC.NTZ R16, R16 ;  /* 0x0000001000107305 */ /* 0x000e24000020f100 */
[----:B0-----:R-:W-:-:S04]  /*1a10*/  I2FP.F32.S32 R18, R16 ;  /* 0x0000001000127245 */ /* 0x001fc80000201400 */
        /* <DEDUP_REMOVED lines=12> */
[----:B------:R-:W-:Y:S01]  /*1ae0*/  FMNMX R18, R15, R10, !PT ;  /* 0x0000000a0f127209 */ /* 0x000fe20007800000 */
[----:B------:R-:W-:Y:S02]  /*1af0*/  IMAD R10, R0, R11, R13 ;  /* 0x0000000b000a7224 */ /* 0x000fe400078e020d */
[----:B------:R-:W-:-:S03]  /*1b00*/  VIADD R13, R13, 0x8 ;  /* 0x000000080d0d7836 */ /* 0x000fc60000000000 */
[----:B------:R-:W0:Y:S01]  /*1b10*/  F2I.TRUNC.NTZ R18, R18 ;  /* 0x0000001200127305 */ /* 0x000e22000020f100 */
[----:B------:R-:W-:Y:S02]  /*1b20*/  LEA R16, R10, R9, 0x2 ;  /* 0x000000090a107211 */ /* 0x000fe400078e10ff */
[----:B------:R-:W-:-:S03]  /*1b30*/  ISETP.NE.AND P0, PT, R13, R14, PT ;  /* 0x0000000e0d00720c */ /* 0x000fc60003f05270 */
[----:B------:R2:W-:Y:S04]  /*1b40*/  STS [R16], R15 ;  /* 0x0000000f10007388 */ /* 0x0005e80000000800 */
[----:B------:R2:W-:Y:S04]  /*1b50*/  STS [R16+0x4], R15 ;  /* 0x0000040f10007388 */ /* 0x0005e80000000800 */
[----:B------:R2:W-:Y:S01]  /*1b60*/  STS [R16+0x8], R15 ;  /* 0x0000080f10007388 */ /* 0x0005e20000000800 */
[----:B0-----:R-:W-:-:S03]  /*1b70*/  I2FP.F32.S32 R10, R18 ;  /* 0x00000012000a7245 */ /* 0x001fc60000201400 */
[----:B------:R2:W-:Y:S01]  /*1b80*/  STS [R16+0xc], R15 ;  /* 0x00000c0f10007388 */ /* 0x0005e20000000800 */
[----:B------:R-:W-:-:S03]  /*1b90*/  FMNMX R10, R15, R10, !PT ;  /* 0x0000000a0f0a7209 */ /* 0x000fc60007800000 */
[----:B------:R2:W-:Y:S03]  /*1ba0*/  STS [R16+0x10], R15 ;  /* 0x0000100f10007388 */ /* 0x0005e60000000800 */
[----:B------:R-:W0:Y:S01]  /*1bb0*/  F2I.TRUNC.NTZ R10, R10 ;  /* 0x0000000a000a7305 */ /* 0x000e22000020f100 */
[----:B------:R2:W-:Y:S04]  /*1bc0*/  STS [R16+0x14], R15 ;  /* 0x0000140f10007388 */ /* 0x0005e80000000800 */
[----:B------:R2:W-:Y:S04]  /*1bd0*/  STS [R16+0x18], R15 ;  /* 0x0000180f10007388 */ /* 0x0005e80000000800 */
[----:B------:R2:W-:Y:S01]  /*1be0*/  STS [R16+0x1c], R15 ;  /* 0x00001c0f10007388 */ /* 0x0005e20000000800 */
[----:B------:R-:W-:Y:S05]  /*1bf0*/  @P0 BRA `(.L_x_25) ;  /* 0xfffffffc006c0947 */ /* 0x000fea000383ffff */
.L_x_24:
[----:B------:R-:W-:Y:S05]  /*1c00*/  BSYNC.RECONVERGENT B1 ;  /* 0x0000000000017941 */ /* 0x000fea0003800200 */
.L_x_23:
[----:B------:R-:W-:Y:S05]  /*1c10*/  @!P1 BRA `(.L_x_14) ;  /* 0x0000000000c49947 */ /* 0x000fea0003800000 */
[----:B------:R-:W-:Y:S01]  /*1c20*/  ISETP.GE.U32.AND P0, PT, R17, 0x4, PT ;  /* 0x000000041100780c */ /* 0x000fe20003f06070 */
[----:B------:R-:W-:Y:S01]  /*1c30*/  BSSY.RECONVERGENT B1, `(.L_x_26) ;  /* 0x0000017000017945 */ /* 0x000fe20003800200 */
[----:B------:R-:W-:-:S04]  /*1c40*/  LOP3.LUT R19, R12, 0x3, RZ, 0xc0, !PT ;  /* 0x000000030c137812 */ /* 0x000fc800078ec0ff */
[----:B------:R-:W-:-:S07]  /*1c50*/  ISETP.NE.AND P1, PT, R19, RZ, PT ;  /* 0x000000ff1300720c */ /* 0x000fce0003f25270 */
[----:B------:R-:W-:Y:S06]  /*1c60*/  @!P0 BRA `(.L_x_27) ;  /* 0x00000000004c8947 */ /* 0x000fec0003800000 */
        /* <DEDUP_REMOVED lines=9> */
[----:B------:R-:W-:Y:S02]  /*1d00*/  VIADD R14, R14, 0x4 ;  /* 0x000000040e0e7836 */ /* 0x000fe40000000000 */
[----:B--2---:R-:W-:Y:S01]  /*1d10*/  IMAD R16, R10, 0x4, R9 ;  /* 0x000000040a107824 */ /* 0x004fe200078e0209 */
[----:B------:R-:W0:Y:S04]  /*1d20*/  F2I.TRUNC.NTZ R18, R18 ;  /* 0x0000001200127305 */ /* 0x000e28000020f100 */
[----:B------:R3:W-:Y:S04]  /*1d30*/  STS [R16], R15 ;  /* 0x0000000f10007388 */ /* 0x0007e80000000800 */
[----:B------:R3:W-:Y:S04]  /*1d40*/  STS [R16+0x4], R15 ;  /* 0x0000040f10007388 */ /* 0x0007e80000000800 */
[----:B------:R3:W-:Y:S01]  /*1d50*/  STS [R16+0x8], R15 ;  /* 0x0000080f10007388 */ /* 0x0007e20000000800 */
[----:B0-----:R-:W-:-:S03]  /*1d60*/  I2FP.F32.S32 R10, R18 ;  /* 0x00000012000a7245 */ /* 0x001fc60000201400 */
[----:B------:R3:W-:Y:S01]  /*1d70*/  STS [R16+0xc], R15 ;  /* 0x00000c0f10007388 */ /* 0x0007e20000000800 */
[----:B------:R-:W-:-:S06]  /*1d80*/  FMNMX R10, R15, R10, !PT ;  /* 0x0000000a0f0a7209 */ /* 0x000fcc0007800000 */
[----:B------:R-:W4:Y:S02]  /*1d90*/  F2I.TRUNC.NTZ R10, R10 ;  /* 0x0000000a000a7305 */ /* 0x000f24000020f100 */
.L_x_27:
[----:B------:R-:W-:Y:S05]  /*1da0*/  BSYNC.RECONVERGENT B1 ;  /* 0x0000000000017941 */ /* 0x000fea0003800200 */
.L_x_26:
[----:B------:R-:W-:Y:S05]  /*1db0*/  @!P1 BRA `(.L_x_14) ;  /* 0x00000000005c9947 */ /* 0x000fea0003800000 */
[----:B------:R-:W-:Y:S01]  /*1dc0*/  ISETP.NE.AND P0, PT, R19, 0x1, PT ;  /* 0x000000011300780c */ /* 0x000fe20003f05270 */
[----:B------:R-:W-:Y:S01]  /*1dd0*/  BSSY.RECONVERGENT B1, `(.L_x_28) ;  /* 0x000000f000017945 */ /* 0x000fe20003800200 */
[----:B------:R-:W-:-:S04]  /*1de0*/  LOP3.LUT R13, R12, 0x1, RZ, 0xc0, !PT ;  /* 0x000000010c0d7812 */ /* 0x000fc800078ec0ff */
[----:B------:R-:W-:-:S07]  /*1df0*/  ISETP.NE.U32.AND P1, PT, R13, 0x1, PT ;  /* 0x000000010d00780c */ /* 0x000fce0003f25070 */
[----:B------:R-:W-:Y:S06]  /*1e00*/  @!P0 BRA `(.L_x_29) ;  /* 0x00000000002c8947 */ /* 0x000fec0003800000 */
[----:B0---4-:R-:W-:-:S04]  /*1e10*/  I2FP.F32.S32 R10, R10 ;  /* 0x0000000a000a7245 */ /* 0x011fc80000201400 */
[----:B------:R-:W-:Y:S01]  /*1e20*/  FMNMX R13, R15, R10, !PT ;  /* 0x0000000a0f0d7209 */ /* 0x000fe20007800000 */
[----:B------:R-:W-:Y:S02]  /*1e30*/  IMAD R10, R0, R11, R14 ;  /* 0x0000000b000a7224 */ /* 0x000fe400078e020e */
[----:B------:R-:W-:-:S03]  /*1e40*/  VIADD R14, R14, 0x2 ;  /* 0x000000020e0e7836 */ /* 0x000fc60000000000 */
[----:B------:R-:W0:Y:S01]  /*1e50*/  F2I.TRUNC.NTZ R13, R13 ;  /* 0x0000000d000d7305 */ /* 0x000e22000020f100 */
[----:B--23--:R-:W-:-:S05]  /*1e60*/  LEA R16, R10, R9, 0x2 ;  /* 0x000000090a107211 */ /* 0x00cfca00078e10ff */
[----:B------:R2:W-:Y:S04]  /*1e70*/  STS [R16], R15 ;  /* 0x0000000f10007388 */ /* 0x0005e80000000800 */
[----:B------:R2:W-:Y:S01]  /*1e80*/  STS [R16+0x4], R15 ;  /* 0x0000040f10007388 */ /* 0x0005e20000000800 */
[----:B0-----:R-:W-:-:S04]  /*1e90*/  I2FP.F32.S32 R10, R13 ;  /* 0x0000000d000a7245 */ /* 0x001fc80000201400 */
[----:B------:R-:W-:-:S06]  /*1ea0*/  FMNMX R10, R15, R10, !PT ;  /* 0x0000000a0f0a7209 */ /* 0x000fcc0007800000 */
[----:B--2---:R-:W0:Y:S02]  /*1eb0*/  F2I.TRUNC.NTZ R10, R10 ;  /* 0x0000000a000a7305 */ /* 0x004e24000020f100 */
.L_x_29:
[----:B------:R-:W-:Y:S05]  /*1ec0*/  BSYNC.RECONVERGENT B1 ;  /* 0x0000000000017941 */ /* 0x000fea0003800200 */
.L_x_28:
[----:B------:R-:W-:Y:S01]  /*1ed0*/  @!P1 IMAD R14, R0, R11, R14 ;  /* 0x0000000b000e9224 */ /* 0x000fe200078e020e */
[----:B0-234-:R-:W-:-:S03]  /*1ee0*/  @!P1 I2FP.F32.S32 R16, R10 ;  /* 0x0000000a00109245 */ /* 0x01dfc60000201400 */
[----:B------:R-:W-:Y:S01]  /*1ef0*/  @!P1 IMAD R14, R14, 0x4, R9 ;  /* 0x000000040e0e9824 */ /* 0x000fe200078e0209 */
[----:B------:R-:W-:-:S04]  /*1f00*/  @!P1 FMNMX R16, R15, R16, !PT ;  /* 0x000000100f109209 */ /* 0x000fc80007800000 */
[----:B------:R0:W-:Y:S01]  /*1f10*/  @!P1 STS [R14], R15 ;  /* 0x0000000f0e009388 */ /* 0x0001e20000000800 */
[----:B------:R0:W2:Y:S02]  /*1f20*/  @!P1 F2I.TRUNC.NTZ R10, R16 ;  /* 0x00000010000a9305 */ /* 0x0000a4000020f100 */
.L_x_14:
[----:B------:R-:W-:Y:S05]  /*1f30*/  BSYNC.RECONVERGENT B0 ;  /* 0x0000000000007941 */ /* 0x000fea0003800200 */
.L_x_13:
[----:B0-2-4-:R-:W0:Y:S01]  /*1f40*/  SHFL.IDX PT, R14, R10, RZ, 0x1f ;  /* 0x00001fff0a0e7589 */ /* 0x015e2200000e0000 */
[----:B------:R-:W-:Y:S01]  /*1f50*/  ISETP.GE.AND P0, PT, R12, 0x1, PT ;  /* 0x000000010c00780c */ /* 0x000fe20003f06270 */
[----:B------:R-:W-:Y:S01]  /*1f60*/  BSSY.RECONVERGENT B0, `(.L_x_30) ;  /* 0x000005a000007945 */ /* 0x000fe20003800200 */
[----:B---3--:R-:W-:Y:S01]  /*1f70*/  IMAD.MOV.U32 R16, RZ, RZ, RZ ;  /* 0x000000ffff107224 */ /* 0x008fe200078e00ff */
[----:B0-----:R-:W-:-:S10]  /*1f80*/  I2FP.F32.S32 R14, R14 ;  /* 0x0000000e000e7245 */ /* 0x001fd40000201400 */
[----:B------:R-:W-:Y:S05]  /*1f90*/  @!P0 BRA `(.L_x_31) ;  /* 0x0000000400588947 */ /* 0x000fea0003800000 */
[C---:B------:R-:W-:Y:S01]  /*1fa0*/  ISETP.GE.U32.AND P1, PT, R12.reuse, 0x4, PT ;  /* 0x000000040c00780c */ /* 0x040fe20003f26070 */
[----:B------:R-:W-:Y:S01]  /*1fb0*/  BSSY.RECONVERGENT B1, `(.L_x_32) ;  /* 0x0000032000017945 */ /* 0x000fe20003800200 */
[----:B------:R-:W-:Y:S01]  /*1fc0*/  LOP3.LUT R22, R12, 0x3, RZ, 0xc0, !PT ;  /* 0x000000030c167812 */ /* 0x000fe200078ec0ff */
[----:B------:R-:W-:Y:S01]  /*1fd0*/  IMAD.MOV.U32 R10, RZ, RZ, RZ ;  /* 0x000000ffff0a7224 */ /* 0x000fe200078e00ff */
[----:B------:R-:W-:Y:S02]  /*1fe0*/  MOV R16, RZ ;  /* 0x000000ff00107202 */ /* 0x000fe40000000f00 */
[----:B------:R-:W-:-:S07]  /*1ff0*/  ISETP.NE.AND P0, PT, R22, RZ, PT ;  /* 0x000000ff1600720c */ /* 0x000fce0003f05270 */
[----:B------:R-:W-:Y:S06]  /*2000*/  @!P1 BRA `(.L_x_33) ;  /* 0x0000000000b09947 */ /* 0x000fec0003800000 */
[----:B------:R-:W-:Y:S01]  /*2010*/  HFMA2 R13, -RZ, RZ, 0, 0 ;  /* 0x00000000ff0d7431 */ /* 0x000fe200000001ff */
[----:B------:R-:W-:Y:S01]  /*2020*/  LOP3.LUT R10, R12, 0x7ffffffc, RZ, 0xc0, !PT ;  /* 0x7ffffffc0c0a7812 */ /* 0x000fe200078ec0ff */
[----:B------:R-:W-:-:S07]  /*2030*/  IMAD.MOV.U32 R16, RZ, RZ, RZ ;  /* 0x000000ffff107224 */ /* 0x000fce00078e00ff */
.L_x_34:
[----:B0-----:R-:W-:Y:S02]  /*2040*/  IMAD R18, R0, R11, R13 ;  /* 0x0000000b00127224 */ /* 0x001fe400078e020d */
[----:B------:R-:W-:Y:S02]  /*2050*/  VIADD R13, R13, 0x4 ;  /* 0x000000040d0d7836 */ /* 0x000fe40000000000 */
[----:B------:R-:W-:-:S05]  /*2060*/  IMAD R15, R18, 0x4, R9 ;  /* 0x00000004120f7824 */ /* 0x000fca00078e0209 */
[----:B------:R-:W0:Y:S04]  /*2070*/  LDS R17, [R15] ;  /* 0x000000000f117984 */ /* 0x000e280000000800 */
[----:B------:R-:W2:Y:S04]  /*2080*/  LDS R19, [R15+0x4] ;  /* 0x000004000f137984 */ /* 0x000ea80000000800 */
[----:B------:R-:W3:Y:S04]  /*2090*/  LDS R21, [R15+0x8] ;  /* 0x000008000f157984 */ /* 0x000ee80000000800 */
[----:B------:R-:W4:Y:S01]  /*20a0*/  LDS R23, [R15+0xc] ;  /* 0x00000c000f177984 */ /* 0x000f220000000800 */
[C---:B0-----:R-:W-:Y:S01]  /*20b0*/  FADD R17, -R14.reuse, R17 ;  /* 0x000000110e117221 */ /* 0x041fe20000000100 */
[----:B--2---:R-:W-:-:S03]  /*20c0*/  FADD R19, -R14, R19 ;  /* 0x000000130e137221 */ /* 0x004fc60000000100 */
[----:B------:R-:W-:Y:S01]  /*20d0*/  FMUL R17, R17, 1.4426950216293334961 ;  /* 0x3fb8aa3b11117820 */ /* 0x000fe20000400000 */
[----:B---3--:R-:W-:Y:S01]  /*20e0*/  FADD R21, -R14, R21 ;  /* 0x000000150e157221 */ /* 0x008fe20000000100 */
[----:B------:R-:W-:-:S03]  /*20f0*/  FMUL R19, R19, 1.4426950216293334961 ;  /* 0x3fb8aa3b13137820 */ /* 0x000fc60000400000 */
[----:B------:R-:W-:Y:S01]  /*2100*/  FSETP.GEU.AND P1, PT, R17, -126, PT ;  /* 0xc2fc00001100780b */ /* 0x000fe20003f2e000 */
[----:B----4-:R-:W-:Y:S01]  /*2110*/  FADD R23, -R14, R23 ;  /* 0x000000170e177221 */ /* 0x010fe20000000100 */
[----:B------:R-:W-:Y:S01]  /*2120*/  FMUL R21, R21, 1.4426950216293334961 ;  /* 0x3fb8aa3b15157820 */ /* 0x000fe20000400000 */
[----:B------:R-:W-:Y:S02]  /*2130*/  FSETP.GEU.AND P2, PT, R19, -126, PT ;  /* 0xc2fc00001300780b */ /* 0x000fe40003f4e000 */
[----:B-1----:R-:W-:Y:S02]  /*2140*/  FMUL R24, R23, 1.4426950216293334961 ;  /* 0x3fb8aa3b17187820 */ /* 0x002fe40000400000 */
[----:B------:R-:W-:-:S03]  /*2150*/  FSETP.GEU.AND P3, PT, R21, -126, PT ;  /* 0xc2fc00001500780b */ /* 0x000fc60003f6e000 */
[----:B------:R-:W-:-:S03]  /*2160*/  FSETP.GEU.AND P4, PT, R24, -126, PT ;  /* 0xc2fc00001800780b */ /* 0x000fc60003f8e000 */
[----:B------:R-:W-:-:S03]  /*2170*/  @!P1 FMUL R17, R17, 0.5 ;  /* 0x3f00000011119820 */ /* 0x000fc60000400000 */
[----:B------:R-:W-:Y:S01]  /*2180*/  @!P2 FMUL R19, R19, 0.5 ;  /* 0x3f0000001313a820 */ /* 0x000fe20000400000 */
[----:B------:R-:W0:Y:S03]  /*2190*/  MUFU.EX2 R18, R17 ;  /* 0x0000001100127308 */ /* 0x000e260000000800 */
[----:B------:R-:W-:-:S03]  /*21a0*/  @!P3 FMUL R21, R21, 0.5 ;  /* 0x3f0000001515b820 */ /* 0x000fc60000400000 */
[----:B------:R-:W-:Y:S02]  /*21b0*/  @!P4 FMUL R24, R24, 0.5 ;  /* 0x3f0000001818c820 */ /* 0x000fe40000400000 */
[----:B------:R-:W1:Y:S08]  /*21c0*/  MUFU.EX2 R20, R19 ;  /* 0x0000001300147308 */ /* 0x000e700000000800 */
[----:B------:R-:W2:Y:S01]  /*21d0*/  MUFU.EX2 R23, R21 ;  /* 0x0000001500177308 */ /* 0x000ea20000000800 */
[----:B0-----:R-:W-:Y:S01]  /*21e0*/  @!P1 FMUL R18, R18, R18 ;  /* 0x0000001212129220 */ /* 0x001fe20000400000 */
[----:B------:R-:W-:-:S03]  /*21f0*/  ISETP.NE.AND P1, PT, R13, R10, PT ;  /* 0x0000000a0d00720c */ /* 0x000fc60003f25270 */
[----:B------:R-:W-:Y:S01]  /*2200*/  FADD R16, R18, R16 ;  /* 0x0000001012107221 */ /* 0x000fe20000000000 */
[----:B------:R0:W-:Y:S02]  /*2210*/  STS [R15], R18 ;  /* 0x000000120f007388 */ /* 0x0001e40000000800 */
[----:B------:R-:W3:Y:S01]  /*2220*/  MUFU.EX2 R25, R24 ;  /* 0x0000001800197308 */ /* 0x000ee20000000800 */
[----:B-1----:R-:W-:-:S04]  /*2230*/  @!P2 FMUL R20, R20, R20 ;  /* 0x000000141414a220 */ /* 0x002fc80000400000 */
[----:B------:R-:W-:Y:S01]  /*2240*/  FADD R16, R16, R20 ;  /* 0x0000001410107221 */ /* 0x000fe20000000000 */
[----:B------:R0:W-:Y:S01]  /*2250*/  STS [R15+0x4], R20 ;  /* 0x000004140f007388 */ /* 0x0001e20000000800 */
[----:B--2---:R-:W-:-:S04]  /*2260*/  @!P3 FMUL R23, R23, R23 ;  /* 0x000000171717b220 */ /* 0x004fc80000400000 */
[----:B------:R-:W-:Y:S01]  /*2270*/  FADD R16, R16, R23 ;  /* 0x0000001710107221 */ /* 0x000fe20000000000 */
[----:B------:R0:W-:Y:S01]  /*2280*/  STS [R15+0x8], R23 ;  /* 0x000008170f007388 */ /* 0x0001e20000000800 */
[----:B---3--:R-:W-:-:S04]  /*2290*/  @!P4 FMUL R25, R25, R25 ;  /* 0x000000191919c220 */ /* 0x008fc80000400000 */
[----:B------:R-:W-:Y:S01]  /*22a0*/  FADD R16, R16, R25 ;  /* 0x0000001910107221 */ /* 0x000fe20000000000 */
[----:B------:R0:W-:Y:S01]  /*22b0*/  STS [R15+0xc], R25 ;  /* 0x00000c190f007388 */ /* 0x0001e20000000800 */
[----:B------:R-:W-:Y:S05]  /*22c0*/  @P1 BRA `(.L_x_34) ;  /* 0xfffffffc005c1947 */ /* 0x000fea000383ffff */
.L_x_33:
[----:B------:R-:W-:Y:S05]  /*22d0*/  BSYNC.RECONVERGENT B1 ;  /* 0x0000000000017941 */ /* 0x000fea0003800200 */
.L_x_32:
[----:B------:R-:W-:Y:S05]  /*22e0*/  @!P0 BRA `(.L_x_31) ;  /* 0x0000000000848947 */ /* 0x000fea0003800000 */
[----:B------:R-:W-:-:S05]  /*22f0*/  IMAD R10, R0, R11, R10 ;  /* 0x0000000b000a7224 */ /* 0x000fca00078e020a */
[----:B------:R-:W-:-:S05]  /*2300*/  LEA R10, R10, R9, 0x2 ;  /* 0x000000090a0a7211 */ /* 0x000fca00078e10ff */
[----:B------:R-:W2:Y:S02]  /*2310*/  LDS R11, [R10] ;  /* 0x000000000a0b7984 */ /* 0x000ea40000000800 */
[----:B--2---:R-:W-:-:S04]  /*2320*/  FADD R11, -R14, R11 ;  /* 0x0000000b0e0b7221 */ /* 0x004fc80000000100 */
[----:B------:R-:W-:-:S05]  /*2330*/  FMUL R11, R11, 1.4426950216293334961 ;  /* 0x3fb8aa3b0b0b7820 */ /* 0x000fca0000400000 */
[----:B------:R-:W-:-:S13]  /*2340*/  FSETP.GEU.AND P0, PT, R11, -126, PT ;  /* 0xc2fc00000b00780b */ /* 0x000fda0003f0e000 */
[----:B------:R-:W-:-:S04]  /*2350*/  @!P0 FMUL R11, R11, 0.5 ;  /* 0x3f0000000b0b8820 */ /* 0x000fc80000400000 */
[----:B------:R-:W2:Y:S02]  /*2360*/  MUFU.EX2 R13, R11 ;  /* 0x0000000b000d7308 */ /* 0x000ea40000000800 */
[----:B--2---:R-:W-:Y:S01]  /*2370*/  @!P0 FMUL R13, R13, R13 ;  /* 0x0000000d0d0d8220 */ /* 0x004fe20000400000 */
[----:B------:R-:W-:-:S03]  /*2380*/  ISETP.NE.AND P0, PT, R22, 0x1, PT ;  /* 0x000000011600780c */ /* 0x000fc60003f05270 */
[----:B------:R-:W-:Y:S01]  /*2390*/  FADD R16, R16, R13 ;  /* 0x0000000d10107221 */ /* 0x000fe20000000000 */
[----:B------:R2:W-:Y:S09]  /*23a0*/  STS [R10], R13 ;  /* 0x0000000d0a007388 */ /* 0x0005f20000000800 */
[----:B------:R-:W-:Y:S05]  /*23b0*/  @!P0 BRA `(.L_x_31) ;  /* 0x0000000000508947 */ /* 0x000fea0003800000 */
[----:B------:R-:W3:Y:S02]  /*23c0*/  LDS R11, [R10+0x4] ;  /* 0x000004000a0b7984 */ /* 0x000ee40000000800 */
[----:B---3--:R-:W-:-:S04]  /*23d0*/  FADD R11, -R14, R11 ;  /* 0x0000000b0e0b7221 */ /* 0x008fc80000000100 */
[----:B------:R-:W-:-:S05]  /*23e0*/  FMUL R11, R11, 1.4426950216293334961 ;  /* 0x3fb8aa3b0b0b7820 */ /* 0x000fca0000400000 */
[----:B------:R-:W-:-:S13]  /*23f0*/  FSETP.GEU.AND P0, PT, R11, -126, PT ;  /* 0xc2fc00000b00780b */ /* 0x000fda0003f0e000 */
[----:B------:R-:W-:-:S04]  /*2400*/  @!P0 FMUL R11, R11, 0.5 ;  /* 0x3f0000000b0b8820 */ /* 0x000fc80000400000 */
[----:B--2---:R-:W2:Y:S02]  /*2410*/  MUFU.EX2 R13, R11 ;  /* 0x0000000b000d7308 */ /* 0x004ea40000000800 */
[----:B--2---:R-:W-:Y:S01]  /*2420*/  @!P0 FMUL R13, R13, R13 ;  /* 0x0000000d0d0d8220 */ /* 0x004fe20000400000 */
[----:B------:R-:W-:-:S03]  /*2430*/  ISETP.NE.AND P0, PT, R22, 0x2, PT ;  /* 0x000000021600780c */ /* 0x000fc60003f05270 */
[----:B------:R-:W-:Y:S01]  /*2440*/  FADD R16, R16, R13 ;  /* 0x0000000d10107221 */ /* 0x000fe20000000000 */
[----:B------:R3:W-:Y:S09]  /*2450*/  STS [R10+0x4], R13 ;  /* 0x0000040d0a007388 */ /* 0x0007f20000000800 */
[----:B------:R-:W-:Y:S05]  /*2460*/  @!P0 BRA `(.L_x_31) ;  /* 0x0000000000248947 */ /* 0x000fea0003800000 */
[----:B------:R-:W2:Y:S02]  /*2470*/  LDS R11, [R10+0x8] ;  /* 0x000008000a0b7984 */ /* 0x000ea40000000800 */
[----:B--2---:R-:W-:-:S04]  /*2480*/  FADD R11, -R14, R11 ;  /* 0x0000000b0e0b7221 */ /* 0x004fc80000000100 */
[----:B------:R-:W-:-:S05]  /*2490*/  FMUL R11, R11, 1.4426950216293334961 ;  /* 0x3fb8aa3b0b0b7820 */ /* 0x000fca0000400000 */
[----:B------:R-:W-:-:S13]  /*24a0*/  FSETP.GEU.AND P0, PT, R11, -126, PT ;  /* 0xc2fc00000b00780b */ /* 0x000fda0003f0e000 */
[----:B------:R-:W-:-:S04]  /*24b0*/  @!P0 FMUL R11, R11, 0.5 ;  /* 0x3f0000000b0b8820 */ /* 0x000fc80000400000 */
[----:B---3--:R-:W2:Y:S02]  /*24c0*/  MUFU.EX2 R13, R11 ;  /* 0x0000000b000d7308 */ /* 0x008ea40000000800 */
[----:B--2---:R-:W-:-:S04]  /*24d0*/  @!P0 FMUL R13, R13, R13 ;  /* 0x0000000d0d0d8220 */ /* 0x004fc80000400000 */
[----:B------:R-:W-:Y:S01]  /*24e0*/  FADD R16, R16, R13 ;  /* 0x0000000d10107221 */ /* 0x000fe20000000000 */
[----:B------:R4:W-:Y:S06]  /*24f0*/  STS [R10+0x8], R13 ;  /* 0x0000080d0a007388 */ /* 0x0009ec0000000800 */
.L_x_31:
[----:B------:R-:W-:Y:S05]  /*2500*/  BSYNC.RECONVERGENT B0 ;  /* 0x0000000000007941 */ /* 0x000fea0003800200 */
.L_x_30:
[----:B--234-:R-:W2:Y:S02]  /*2510*/  LDC.64 R10, c[0x4][0x10] ;  /* 0x01000400ff0a7b82 */ /* 0x01cea40000000a00 */
[----:B--2---:R-:W2:Y:S01]  /*2520*/  LDG.E R13, desc[UR8][R10.64] ;  /* 0x000000080a0d7981 */ /* 0x004ea2000c1e1900 */
[----:B0-----:R-:W-:-:S05]  /*2530*/  FMNMX R15, R14, R6, !PT ;  /* 0x000000060e0f7209 */ /* 0x001fca0007800000 */
[----:B------:R-:W-:Y:S01]  /*2540*/  FADD R6, -R15, R6 ;  /* 0x000000060f067221 */ /* 0x000fe20000000100 */
[----:B------:R-:W-:-:S03]  /*2550*/  FADD R14, R14, -R15 ;  /* 0x8000000f0e0e7221 */ /* 0x000fc60000000000 */
[----:B------:R-:W-:Y:S01]  /*2560*/  FMUL R6, R6, 1.4426950216293334961 ;  /* 0x3fb8aa3b06067820 */ /* 0x000fe20000400000 */
[----:B------:R-:W-:-:S04]  /*2570*/  FMUL R18, R14, 1.4426950216293334961 ;  /* 0x3fb8aa3b0e127820 */ /* 0x000fc80000400000 */
[----:B------:R-:W-:Y:S02]  /*2580*/  FSETP.GEU.AND P0, PT, R6, -126, PT ;  /* 0xc2fc00000600780b */ /* 0x000fe40003f0e000 */
[----:B------:R-:W-:-:S11]  /*2590*/  FSETP.GEU.AND P1, PT, R18, -126, PT ;  /* 0xc2fc00001200780b */ /* 0x000fd60003f2e000 */
[----:B------:R-:W-:Y:S02]  /*25a0*/  @!P0 FMUL R6, R6, 0.5 ;  /* 0x3f00000006068820 */ /* 0x000fe40000400000 */
[----:B------:R-:W-:Y:S02]  /*25b0*/  @!P1 FMUL R18, R18, 0.5 ;  /* 0x3f00000012129820 */ /* 0x000fe40000400000 */
[----:B------:R-:W0:Y:S08]  /*25c0*/  MUFU.EX2 R14, R6 ;  /* 0x00000006000e7308 */ /* 0x000e300000000800 */
[----:B------:R-:W3:Y:S01]  /*25d0*/  MUFU.EX2 R17, R18 ;  /* 0x0000001200117308 */ /* 0x000ee20000000800 */
[----:B0-----:R-:W-:-:S04]  /*25e0*/  @!P0 FMUL R14, R14, R14 ;  /* 0x0000000e0e0e8220 */ /* 0x001fc80000400000 */
[----:B------:R-:W-:Y:S01]  /*25f0*/  FMUL R14, R14, R7 ;  /* 0x000000070e0e7220 */ /* 0x000fe20000400000 */
[----:B---3--:R-:W-:-:S04]  /*2600*/  @!P1 FMUL R17, R17, R17 ;  /* 0x0000001111119220 */ /* 0x008fc80000400000 */
[----:B------:R-:W-:Y:S01]  /*2610*/  FFMA R7, R17, R16, R14 ;  /* 0x0000001011077223 */ /* 0x000fe2000000000e */
[----:B--2---:R-:W-:-:S13]  /*2620*/  ISETP.GE.AND P0, PT, R13, 0x1, PT ;  /* 0x000000010d00780c */ /* 0x004fda0003f06270 */
[----:B------:R-:W-:Y:S05]  /*2630*/  @!P0 BRA `(.L_x_35) ;  /* 0x0000000800308947 */ /* 0x000fea0003800000 */
[----:B------:R-:W-:Y:S01]  /*2640*/  VIADD R6, R7, 0x1800000 ;  /* 0x0180000007067836 */ /* 0x000fe20000000000 */
[----:B------:R-:W-:Y:S04]  /*2650*/  BSSY.RECONVERGENT B0, `(.L_x_36) ;  /* 0x000000b000007945 */ /* 0x000fe80003800200 */
[----:B------:R-:W-:-:S04]  /*2660*/  LOP3.LUT R6, R6, 0x7f800000, RZ, 0xc0, !PT ;  /* 0x7f80000006067812 */ /* 0x000fc800078ec0ff */
[----:B------:R-:W-:-:S13]  /*2670*/  ISETP.GT.U32.AND P0, PT, R6, 0x1ffffff, PT ;  /* 0x01ffffff0600780c */ /* 0x000fda0003f04070 */
[----:B------:R-:W-:Y:S05]  /*2680*/  @P0 BRA `(.L_x_37) ;  /* 0x00000000000c0947 */ /* 0x000fea0003800000 */
[----:B------:R-:W-:-:S07]  /*2690*/  MOV R10, 0x26b0 ;  /* 0x000026b0000a7802 */ /* 0x000fce0000000f00 */
[----:B-1----:R-:W-:Y:S05]  /*26a0*/  CALL.REL.NOINC `($__internal_0_$__cuda_sm20_rcp_rn_f32_slowpath) ;  /* 0x0000000800307944 */ /* 0x002fea0003c00000 */
[----:B------:R-:W-:Y:S05]  /*26b0*/  BRA `(.L_x_38) ;  /* 0x0000000000107947 */ /* 0x000fea0003800000 */
.L_x_37:
[----:B------:R-:W0:Y:S02]  /*26c0*/  MUFU.RCP R6, R7 ;  /* 0x0000000700067308 */ /* 0x000e240000001000 */
[----:B0-----:R-:W-:-:S04]  /*26d0*/  FFMA R10, R7, R6, -1 ;  /* 0xbf800000070a7423 */ /* 0x001fc80000000006 */
[----:B------:R-:W-:-:S04]  /*26e0*/  FADD.FTZ R11, -R10, -RZ ;  /* 0x800000ff0a0b7221 */ /* 0x000fc80000010100 */
[----:B------:R-:W-:-:S07]  /*26f0*/  FFMA R6, R6, R11, R6 ;  /* 0x0000000b06067223 */ /* 0x000fce0000000006 */
.L_x_38:
[----:B------:R-:W-:Y:S05]  /*2700*/  BSYNC.RECONVERGENT B0 ;  /* 0x0000000000007941 */ /* 0x000fea0003800200 */
.L_x_36:
[C---:B------:R-:W-:Y:S01]  /*2710*/  LOP3.LUT R22, R12.reuse, 0x7, RZ, 0xc0, !PT ;  /* 0x000000070c167812 */ /* 0x040fe200078ec0ff */
[----:B------:R-:W-:Y:S01]  /*2720*/  UMOV UR5, URZ ;  /* 0x000000ff00057c82 */ /* 0x000fe20008000000 */
[C---:B------:R-:W-:Y:S02]  /*2730*/  LOP3.LUT R23, R12.reuse, 0x3, RZ, 0xc0, !PT ;  /* 0x000000030c177812 */ /* 0x040fe400078ec0ff */
[----:B------:R-:W-:Y:S01]  /*2740*/  LOP3.LUT R16, R12, 0x7ffffff8, RZ, 0xc0, !PT ;  /* 0x7ffffff80c107812 */ /* 0x000fe200078ec0ff */
[----:B------:R-:W-:-:S05]  /*2750*/  VIADD R10, R22, 0xffffffff ;  /* 0xffffffff160a7836 */ /* 0x000fca0000000000 */
[----:B------:R-:W-:-:S13]  /*2760*/  ISETP.GE.U32.AND P0, PT, R10, 0x3, PT ;  /* 0x000000030a00780c */ /* 0x000fda0003f06070 */
.L_x_49:
[----:B------:R-:W-:Y:S01]  /*2770*/  ISETP.GE.AND P1, PT, R12, 0x1, PT ;  /* 0x000000010c00780c */ /* 0x000fe20003f26270 */
[----:B0-----:R-:W0:Y:S01]  /*2780*/  LDCU UR6, c[0x0][0x3a0] ;  /* 0x00007400ff0677ac */ /* 0x001e220008000800 */
[----:B------:R-:W-:Y:S01]  /*2790*/  BSSY.RECONVERGENT B0, `(.L_x_39) ;  /* 0x000006a000007945 */ /* 0x000fe20003800200 */
[----:B------:R-:W-:-:S10]  /*27a0*/  HFMA2 R18, -RZ, RZ, 0, 0 ;  /* 0x00000000ff127431 */ /* 0x000fd400000001ff */
[----:B------:R-:W-:Y:S05]  /*27b0*/  @!P1 BRA `(.L_x_40) ;  /* 0x00000004009c9947 */ /* 0x000fea0003800000 */
[----:B------:R-:W-:Y:S01]  /*27c0*/  ISETP.GE.U32.AND P1, PT, R12, 0x8, PT ;  /* 0x000000080c00780c */ /* 0x000fe20003f26070 */
[----:B------:R-:W-:Y:S01]  /*27d0*/  BSSY.RECONVERGENT B1, `(.L_x_41) ;  /* 0x000002f000017945 */ /* 0x000fe20003800200 */
[----:B------:R-:W-:Y:S02]  /*27e0*/  IMAD.MOV.U32 R18, RZ, RZ, RZ ;  /* 0x000000ffff127224 */ /* 0x000fe400078e00ff */
[----:B------:R-:W-:-:S09]  /*27f0*/  IMAD.MOV.U32 R10, RZ, RZ, RZ ;  /* 0x000000ffff0a7224 */ /* 0x000fd200078e00ff */
[----:B------:R-:W-:Y:S05]  /*2800*/  @!P1 BRA `(.L_x_42) ;  /* 0x0000000000ac9947 */ /* 0x000fea0003800000 */
[----:B------:R-:W-:Y:S01]  /*2810*/  BSSY.RECONVERGENT B2, `(.L_x_43) ;  /* 0x0000029000027945 */ /* 0x000fe20003800200 */
[----:B------:R-:W-:Y:S01]  /*2820*/  MOV R18, RZ ;  /* 0x000000ff00127202 */ /* 0x000fe20000000f00 */
[----:B------:R-:W-:-:S07]  /*2830*/  IMAD.MOV.U32 R11, RZ, RZ, RZ ;  /* 0x000000ffff0b7224 */ /* 0x000fce00078e00ff */
.L_x_44:
[----:B------:R-:W-:Y:S02]  /*2840*/  IMAD R20, R13, R11, UR5 ;  /* 0x000000050d147e24 */ /* 0x000fe4000f8e020b */
[----:B0-----:R-:W-:Y:S02]  /*2850*/  IMAD R10, R0, UR6, R11 ;  /* 0x00000006000a7c24 */ /* 0x001fe4000f8e020b */
[----:B------:R-:W-:Y:S01]  /*2860*/  VIADD R11, R11, 0x8 ;  /* 0x000000080b0b7836 */ /* 0x000fe20000000000 */
[----:B-1----:R-:W-:Y:S01]  /*2870*/  LEA R24, R20, R5, 0x2 ;  /* 0x0000000514187211 */ /* 0x002fe200078e10ff */
[----:B------:R-:W-:-:S03]  /*2880*/  IMAD R10, R10, 0x4, R9 ;  /* 0x000000040a0a7824 */ /* 0x000fc600078e0209 */
[----:B------:R-:W-:Y:S01]  /*2890*/  ISETP.NE.AND P1, PT, R11, R16, PT ;  /* 0x000000100b00720c */ /* 0x000fe20003f25270 */
[----:B------:R0:W-:Y:S01]  /*28a0*/  LDS R25, [R24] ;  /* 0x0000000018197984 */ /* 0x0001e20000000800 */
[----:B------:R-:W-:-:S03]  /*28b0*/  IMAD R28, R13, 0x4, R24 ;  /* 0x000000040d1c7824 */ /* 0x000fc600078e0218 */
[----:B------:R-:W1:Y:S01]  /*28c0*/  LDS R21, [R10] ;  /* 0x000000000a157984 */ /* 0x000e620000000800 */
[----:B------:R-:W-:-:S03]  /*28d0*/  IMAD R27, R13, 0x4, R28 ;  /* 0x000000040d1b7824 */ /* 0x000fc600078e021c */
[----:B------:R-:W-:Y:S02]  /*28e0*/  LDS R19, [R10+0x4] ;  /* 0x000004000a137984 */ /* 0x000fe40000000800 */
[C---:B------:R-:W-:Y:S02]  /*28f0*/  LEA R29, R13.reuse, R27, 0x2 ;  /* 0x0000001b0d1d7211 */ /* 0x040fe400078e10ff */
[----:B------:R-:W2:Y:S03]  /*2900*/  LDS R20, [R28] ;  /* 0x000000001c147984 */ /* 0x000ea60000000800 */
[----:B0-----:R-:W-:Y:S02]  /*2910*/  IMAD R24, R13, 0x4, R29 ;  /* 0x000000040d187824 */ /* 0x001fe400078e021d */
[----:B-1----:R-:W-:Y:S02]  /*2920*/  FFMA R26, R21, R25, R18 ;  /* 0x00000019151a7223 */ /* 0x002fe40000000012 */
[----:B------:R-:W-:Y:S04]  /*2930*/  LDS R18, [R10+0x8] ;  /* 0x000008000a127984 */ /* 0x000fe80000000800 */
[----:B------:R-:W0:Y:S01]  /*2940*/  LDS R21, [R27] ;  /* 0x000000001b157984 */ /* 0x000e220000000800 */
[----:B--2---:R-:W-:-:S03]  /*2950*/  FFMA R19, R19, R20, R26 ;  /* 0x0000001413137223 */ /* 0x004fc6000000001a */
[----:B------:R-:W-:Y:S04]  /*2960*/  LDS R25, [R10+0xc] ;  /* 0x00000c000a197984 */ /* 0x000fe80000000800 */
[----:B------:R-:W1:Y:S04]  /*2970*/  LDS R20, [R29] ;  /* 0x000000001d147984 */ /* 0x000e680000000800 */
[----:B------:R-:W-:Y:S01]  /*2980*/  LDS R27, [R10+0x1c] ;  /* 0x00001c000a1b7984 */ /* 0x000fe20000000800 */
[----:B0-----:R-:W-:-:S03]  /*2990*/  FFMA R18, R18, R21, R19 ;  /* 0x0000001512127223 */ /* 0x001fc60000000013 */
[----:B------:R-:W-:Y:S04]  /*29a0*/  LDS R19, [R10+0x10] ;  /* 0x000010000a137984 */ /* 0x000fe80000000800 */
[----:B------:R-:W0:Y:S01]  /*29b0*/  LDS R21, [R24] ;  /* 0x0000000018157984 */ /* 0x000e220000000800 */
[----:B-1----:R-:W-:Y:S01]  /*29c0*/  FFMA R18, R25, R20, R18 ;  /* 0x0000001419127223 */ /* 0x002fe20000000012 */
[----:B------:R-:W-:-:S05]  /*29d0*/  IMAD R20, R13, 0x4, R24 ;  /* 0x000000040d147824 */ /* 0x000fca00078e0218 */
[C---:B------:R-:W-:Y:S02]  /*29e0*/  LEA R26, R13.reuse, R20, 0x2 ;  /* 0x000000140d1a7211 */ /* 0x040fe400078e10ff */
[----:B------:R-:W-:Y:S03]  /*29f0*/  LDS R20, [R20] ;  /* 0x0000000014147984 */ /* 0x000fe60000000800 */
[----:B------:R-:W-:Y:S01]  /*2a00*/  IMAD R28, R13, 0x4, R26 ;  /* 0x000000040d1c7824 */ /* 0x000fe200078e021a */
[----:B------:R-:W-:Y:S05]  /*2a10*/  LDS R25, [R26] ;  /* 0x000000001a197984 */ /* 0x000fea0000000800 */
[----:B------:R-:W-:Y:S01]  /*2a20*/  LDS R28, [R28] ;  /* 0x000000001c1c7984 */ /* 0x000fe20000000800 */
[----:B0-----:R-:W-:-:S03]  /*2a30*/  FFMA R18, R19, R21, R18 ;  /* 0x0000001513127223 */ /* 0x001fc60000000012 */
[----:B------:R-:W0:Y:S04]  /*2a40*/  LDS R19, [R10+0x14] ;  /* 0x000014000a137984 */ /* 0x000e280000000800 */
[----:B------:R-:W1:Y:S01]  /*2a50*/  LDS R21, [R10+0x18] ;  /* 0x000018000a157984 */ /* 0x000e620000000800 */
[----:B0-----:R-:W-:-:S04]  /*2a60*/  FFMA R18, R19, R20, R18 ;  /* 0x0000001413127223 */ /* 0x001fc80000000012 */
[----:B-1----:R-:W-:-:S04]  /*2a70*/  FFMA R18, R21, R25, R18 ;  /* 0x0000001915127223 */ /* 0x002fc80000000012 */
[----:B------:R-:W-:Y:S01]  /*2a80*/  FFMA R18, R27, R28, R18 ;  /* 0x0000001c1b127223 */ /* 0x000fe20000000012 */
[----:B------:R-:W-:Y:S06]  /*2a90*/  @P1 BRA `(.L_x_44) ;  /* 0xfffffffc00681947 */ /* 0x000fec000383ffff */
[----:B------:R-:W-:Y:S05]  /*2aa0*/  BSYNC.RECONVERGENT B2 ;  /* 0x0000000000027941 */ /* 0x000fea0003800200 */
.L_x_43:
[----:B------:R-:W-:-:S07]  /*2ab0*/  MOV R10, R16 ;  /* 0x00000010000a7202 */ /* 0x000fce0000000f00 */
.L_x_42:
[----:B0-----:R-:W-:Y:S05]  /*2ac0*/  BSYNC.RECONVERGENT B1 ;  /* 0x0000000000017941 */ /* 0x001fea0003800200 */
.L_x_41:
[----:B------:R-:W-:-:S13]  /*2ad0*/  ISETP.NE.AND P1, PT, R22, RZ, PT ;  /* 0x000000ff1600720c */ /* 0x000fda0003f25270 */
[----:B------:R-:W-:Y:S05]  /*2ae0*/  @!P1 BRA `(.L_x_40) ;  /* 0x0000000000d09947 */ /* 0x000fea0003800000 */
[----:B------:R-:W-:Y:S01]  /*2af0*/  BSSY.RECONVERGENT B1, `(.L_x_45) ;  /* 0x0000018000017945 */ /* 0x000fe20003800200 */
[----:B------:R-:W-:-:S03]  /*2b00*/  ISETP.NE.AND P1, PT, R23, RZ, PT ;  /* 0x000000ff1700720c */ /* 0x000fc60003f25270 */
[----:B------:R-:W-:Y:S10]  /*2b10*/  @!P0 BRA `(.L_x_46) ;  /* 0x0000000000548947 */ /* 0x000ff40003800000 */
[----:B------:R-:W0:Y:S01]  /*2b20*/  LDCU UR7, c[0x0][0x3a0] ;  /* 0x00007400ff0777ac */ /* 0x000e220008000800 */
[----:B-1----:R-:W-:-:S04]  /*2b30*/  IMAD R24, R13, R10, UR5 ;  /* 0x000000050d187e24 */ /* 0x002fc8000f8e020a */
[----:B------:R-:W-:-:S05]  /*2b40*/  IMAD R24, R24, 0x4, R5 ;  /* 0x0000000418187824 */ /* 0x000fca00078e0205 */
[----:B------:R-:W-:-:S05]  /*2b50*/  LEA R26, R13, R24, 0x2 ;  /* 0x000000180d1a7211 */ /* 0x000fca00078e10ff */
[C---:B------:R-:W-:Y:S01]  /*2b60*/  IMAD R28, R13.reuse, 0x4, R26 ;  /* 0x000000040d1c7824 */ /* 0x040fe200078e021a */
[----:B------:R-:W-:Y:S01]  /*2b70*/  LDS R19, [R26] ;  /* 0x000000001a137984 */ /* 0x000fe20000000800 */
[----:B0-----:R-:W-:Y:S01]  /*2b80*/  IMAD R20, R0, UR7, R10 ;  /* 0x0000000700147c24 */ /* 0x001fe2000f8e020a */
[----:B------:R-:W-:Y:S01]  /*2b90*/  IADD3 R10, PT, PT, R10, 0x4, RZ ;  /* 0x000000040a0a7810 */ /* 0x000fe20007ffe0ff */
[----:B------:R-:W-:Y:S01]  /*2ba0*/  IMAD R29, R13, 0x4, R28 ;  /* 0x000000040d1d7824 */ /* 0x000fe200078e021c */
[----:B------:R-:W-:Y:S01]  /*2bb0*/  LDS R25, [R28] ;  /* 0x000000001c197984 */ /* 0x000fe20000000800 */
[----:B------:R-:W-:-:S03]  /*2bc0*/  IMAD R11, R20, 0x4, R9 ;  /* 0x00000004140b7824 */ /* 0x000fc600078e0209 */
[----:B------:R-:W-:Y:S04]  /*2bd0*/  LDS R20, [R24] ;  /* 0x0000000018147984 */ /* 0x000fe80000000800 */
[----:B------:R-:W0:Y:S04]  /*2be0*/  LDS R21, [R11] ;  /* 0x000000000b157984 */ /* 0x000e280000000800 */
[----:B------:R-:W-:Y:S04]  /*2bf0*/  LDS R27, [R11+0xc] ;  /* 0x00000c000b1b7984 */ /* 0x000fe80000000800 */
[----:B------:R-:W-:Y:S01]  /*2c00*/  LDS R29, [R29] ;  /* 0x000000001d1d7984 */ /* 0x000fe20000000800 */
[----:B0-----:R-:W-:-:S03]  /*2c10*/  FFMA R20, R21, R20, R18 ;  /* 0x0000001415147223 */ /* 0x001fc60000000012 */
[----:B------:R-:W0:Y:S04]  /*2c20*/  LDS R21, [R11+0x4] ;  /* 0x000004000b157984 */ /* 0x000e280000000800 */
[----:B------:R-:W1:Y:S01]  /*2c30*/  LDS R18, [R11+0x8] ;  /* 0x000008000b127984 */ /* 0x000e620000000800 */
[----:B0-----:R-:W-:-:S04]  /*2c40*/  FFMA R19, R21, R19, R20 ;  /* 0x0000001315137223 */ /* 0x001fc80000000014 */
[----:B-1----:R-:W-:-:S04]  /*2c50*/  FFMA R18, R18, R25, R19 ;  /* 0x0000001912127223 */ /* 0x002fc80000000013 */
[----:B------:R-:W-:-:S07]  /*2c60*/  FFMA R18, R27, R29, R18 ;  /* 0x0000001d1b127223 */ /* 0x000fce0000000012 */
.L_x_46:
[----:B------:R-:W-:Y:S05]  /*2c70*/  BSYNC.RECONVERGENT B1 ;  /* 0x0000000000017941 */ /* 0x000fea0003800200 */
.L_x_45:
[----:B------:R-:W-:Y:S05]  /*2c80*/  @!P1 BRA `(.L_x_40) ;  /* 0x0000000000689947 */ /* 0x000fea0003800000 */
[----:B------:R-:W-:Y:S01]  /*2c90*/  ISETP.NE.AND P1, PT, R23, 0x1, PT ;  /* 0x000000011700780c */ /* 0x000fe20003f25270 */
[----:B------:R-:W-:Y:S01]  /*2ca0*/  BSSY.RECONVERGENT B1, `(.L_x_47) ;  /* 0x0000010000017945 */ /* 0x000fe20003800200 */
[----:B------:R-:W-:-:S11]  /*2cb0*/  LOP3.LUT P2, RZ, R12, 0x1, RZ, 0xc0, !PT ;  /* 0x000000010cff7812 */ /* 0x000fd6000784c0ff */
[----:B------:R-:W-:Y:S05]  /*2cc0*/  @!P1 BRA `(.L_x_48) ;  /* 0x0000000000349947 */ /* 0x000fea0003800000 */
[----:B------:R-:W0:Y:S01]  /*2cd0*/  LDCU UR7, c[0x0][0x3a0] ;  /* 0x00007400ff0777ac */ /* 0x000e220008000800 */
[----:B-1----:R-:W-:-:S04]  /*2ce0*/  IMAD R24, R13, R10, UR5 ;  /* 0x000000050d187e24 */ /* 0x002fc8000f8e020a */
[----:B------:R-:W-:-:S05]  /*2cf0*/  IMAD R24, R24, 0x4, R5 ;  /* 0x0000000418187824 */ /* 0x000fca00078e0205 */
[----:B------:R-:W-:Y:S01]  /*2d00*/  LEA R21, R13, R24, 0x2 ;  /* 0x000000180d157211 */ /* 0x000fe200078e10ff */
[----:B------:R-:W-:Y:S05]  /*2d10*/  LDS R19, [R24] ;  /* 0x0000000018137984 */ /* 0x000fea0000000800 */
[----:B------:R-:W-:Y:S01]  /*2d20*/  LDS R21, [R21] ;  /* 0x0000000015157984 */ /* 0x000fe20000000800 */
[----:B0-----:R-:W-:Y:S02]  /*2d30*/  IMAD R20, R0, UR7, R10 ;  /* 0x0000000700147c24 */ /* 0x001fe4000f8e020a */
[----:B------:R-:W-:Y:S02]  /*2d40*/  VIADD R10, R10, 0x2 ;  /* 0x000000020a0a7836 */ /* 0x000fe40000000000 */
[----:B------:R-:W-:-:S05]  /*2d50*/  IMAD R20, R20, 0x4, R9 ;  /* 0x0000000414147824 */ /* 0x000fca00078e0209 */
[----:B------:R-:W0:Y:S04]  /*2d60*/  LDS R11, [R20] ;  /* 0x00000000140b7984 */ /* 0x000e280000000800 */
[----:B------:R-:W1:Y:S01]  /*2d70*/  LDS R26, [R20+0x4] ;  /* 0x00000400141a7984 */ /* 0x000e620000000800 */
[----:B0-----:R-:W-:-:S04]  /*2d80*/  FFMA R11, R11, R19, R18 ;  /* 0x000000130b0b7223 */ /* 0x001fc80000000012 */
[----:B-1----:R-:W-:-:S07]  /*2d90*/  FFMA R18, R26, R21, R11 ;  /* 0x000000151a127223 */ /* 0x002fce000000000b */
.L_x_48:
[----:B------:R-:W-:Y:S05]  /*2da0*/  BSYNC.RECONVERGENT B1 ;  /* 0x0000000000017941 */ /* 0x000fea0003800200 */
.L_x_47:
[----:B------:R-:W0:Y:S01]  /*2db0*/  @P2 LDC R11, c[0x0][0x3a0] ;  /* 0x0000e800ff0b2b82 */ /* 0x000e220000000800 */
[----:B------:R-:W-:-:S04]  /*2dc0*/  @P2 IMAD R20, R13, R10, UR5 ;  /* 0x000000050d142e24 */ /* 0x000fc8000f8e020a */
[----:B------:R-:W-:-:S06]  /*2dd0*/  @P2 IMAD R20, R20, 0x4, R5 ;  /* 0x0000000414142824 */ /* 0x000fcc00078e0205 */
[----:B------:R-:W-:Y:S01]  /*2de0*/  @P2 LDS R20, [R20] ;  /* 0x0000000014142984 */ /* 0x000fe20000000800 */
[----:B0-----:R-:W-:-:S05]  /*2df0*/  @P2 IMAD R10, R0, R11, R10 ;  /* 0x0000000b000a2224 */ /* 0x001fca00078e020a */
[----:B------:R-:W-:-:S05]  /*2e00*/  @P2 LEA R10, R10, R9, 0x2 ;  /* 0x000000090a0a2211 */ /* 0x000fca00078e10ff */
[----:B------:R-:W0:Y:S02]  /*2e10*/  @P2 LDS R11, [R10] ;  /* 0x000000000a0b2984 */ /* 0x000e240000000800 */
[----:B0-----:R-:W-:-:S07]  /*2e20*/  @P2 FFMA R18, R11, R20, R18 ;  /* 0x000000140b122223 */ /* 0x001fce0000000012 */
.L_x_40:
[----:B0-----:R-:W-:Y:S05]  /*2e30*/  BSYNC.RECONVERGENT B0 ;  /* 0x0000000000007941 */ /* 0x001fea0003800200 */
.L_x_39:
[----:B------:R-:W0:Y:S01]  /*2e40*/  LDC.64 R10, c[0x0][0x398] ;  /* 0x0000e600ff0a7b82 */ /* 0x000e220000000a00 */
[----:B------:R-:W-:-:S04]  /*2e50*/  IMAD R19, R2, R13, R3 ;  /* 0x0000000d02137224 */ /* 0x000fc800078e0203 */
[----:B------:R-:W-:-:S04]  /*2e60*/  VIADD R19, R19, UR5 ;  /* 0x0000000513137c36 */ /* 0x000fc80008000000 */
[----:B0-----:R-:W-:-:S05]  /*2e70*/  IMAD.WIDE R10, R19, 0x4, R10 ;  /* 0x00000004130a7825 */ /* 0x001fca00078e020a */
[----:B------:R-:W2:Y:S01]  /*2e80*/  LDG.E R19, desc[UR8][R10.64] ;  /* 0x000000080a137981 */ /* 0x000ea2000c1e1900 */
[----:B------:R-:W-:-:S06]  /*2e90*/  UIADD3 UR5, UPT, UPT, UR5, 0x1, URZ ;  /* 0x0000000105057890 */ /* 0x000fcc000fffe0ff */
[----:B------:R-:W-:Y:S01]  /*2ea0*/  ISETP.NE.AND P1, PT, R13, UR5, PT ;  /* 0x000000050d007c0c */ /* 0x000fe2000bf25270 */
[----:B--2---:R-:W-:-:S04]  /*2eb0*/  FMUL R20, R14, R19 ;  /* 0x000000130e147220 */ /* 0x004fc80000400000 */
[----:B------:R-:W-:-:S04]  /*2ec0*/  FFMA R19, R17, R18, R20 ;  /* 0x0000001211137223 */ /* 0x000fc80000000014 */
[----:B------:R-:W-:-:S05]  /*2ed0*/  FMUL R19, R19, R6 ;  /* 0x0000000613137220 */ /* 0x000fca0000400000 */
[----:B------:R0:W-:Y:S01]  /*2ee0*/  STG.E desc[UR8][R10.64], R19 ;  /* 0x000000130a007986 */ /* 0x0001e2000c101908 */
[----:B------:R-:W-:Y:S05]  /*2ef0*/  @P1 BRA `(.L_x_49) ;  /* 0xfffffff8001c1947 */ /* 0x000fea000383ffff */
.L_x_35:
[----:B------:R-:W2:Y:S01]  /*2f00*/  LDCU UR5, c[0x0][0x3a8] ;  /* 0x00007500ff0577ac */ /* 0x000ea20008000800 */
[----:B------:R-:W-:Y:S01]  /*2f10*/  IMAD.MOV.U32 R6, RZ, RZ, R15 ;  /* 0x000000ffff067224 */ /* 0x000fe200078e000f */
[----:B------:R-:W-:-:S04]  /*2f20*/  UIADD3 UR4, UPT, UPT, UR4, 0x1, URZ ;  /* 0x0000000104047890 */ /* 0x000fc8000fffe0ff */
[----:B--2---:R-:W-:Y:S01]  /*2f30*/  UISETP.NE.AND UP0, UPT, UR4, UR5, UPT ;  /* 0x000000050400728c */ /* 0x004fe2000bf05270 */
[----:B------:R-:W-:Y:S08]  /*2f40*/  BAR.SYNC.DEFER_BLOCKING 0x0 ;  /* 0x0000000000007b1d */ /* 0x000ff00000010000 */
[----:B------:R-:W-:Y:S05]  /*2f50*/  BRA.U UP0, `(.L_x_50) ;  /* 0xffffffd500847547 */ /* 0x000fea000b83ffff */
[----:B------:R-:W-:Y:S05]  /*2f60*/  EXIT ;  /* 0x000000000000794d */ /* 0x000fea0003800000 */
        .weak           $__internal_0_$__cuda_sm20_rcp_rn_f32_slowpath
        .type           $__internal_0_$__cuda_sm20_rcp_rn_f32_slowpath,@function
        .size           $__internal_0_$__cuda_sm20_rcp_rn_f32_slowpath,(.L_x_56 - $__internal_0_$__cuda_sm20_rcp_rn_f32_slowpath)
$__internal_0_$__cuda_sm20_rcp_rn_f32_slowpath:
[----:B------:R-:W-:Y:S01]  /*2f70*/  SHF.L.U32 R6, R7, 0x1, RZ ;  /* 0x0000000107067819 */ /* 0x000fe200000006ff */
[----:B------:R-:W-:Y:S03]  /*2f80*/  BSSY.RECONVERGENT B1, `(.L_x_51) ;  /* 0x0000030000017945 */ /* 0x000fe60003800200 */
[----:B------:R-:W-:-:S04]  /*2f90*/  SHF.R.U32.HI R6, RZ, 0x18, R6 ;  /* 0x00000018ff067819 */ /* 0x000fc80000011606 */
[----:B------:R-:W-:-:S13]  /*2fa0*/  ISETP.NE.U32.AND P0, PT, R6, RZ, PT ;  /* 0x000000ff0600720c */ /* 0x000fda0003f05070 */
[----:B------:R-:W-:Y:S05]  /*2fb0*/  @P0 BRA `(.L_x_52) ;  /* 0x0000000000280947 */ /* 0x000fea0003800000 */
[----:B------:R-:W-:-:S05]  /*2fc0*/  IMAD.SHL.U32 R6, R7, 0x2, RZ ;  /* 0x0000000207067824 */ /* 0x000fca00078e00ff */
[----:B------:R-:W-:-:S13]  /*2fd0*/  ISETP.NE.AND P0, PT, R6, RZ, PT ;  /* 0x000000ff0600720c */ /* 0x000fda0003f05270 */
[----:B------:R-:W-:Y:S01]  /*2fe0*/  @P0 FFMA R16, R7, 1.84467440737095516160e+19, RZ ;  /* 0x5f80000007100823 */ /* 0x000fe200000000ff */
[----:B------:R-:W-:Y:S08]  /*2ff0*/  @!P0 MUFU.RCP R11, R7 ;  /* 0x00000007000b8308 */ /* 0x000ff00000001000 */
[----:B------:R-:W0:Y:S02]  /*3000*/  @P0 MUFU.RCP R19, R16 ;  /* 0x0000001000130308 */ /* 0x000e240000001000 */
[----:B0-----:R-:W-:-:S04]  /*3010*/  @P0 FFMA R6, R16, R19, -1 ;  /* 0xbf80000010060423 */ /* 0x001fc80000000013 */
[----:B------:R-:W-:-:S04]  /*3020*/  @P0 FADD.FTZ R6, -R6, -RZ ;  /* 0x800000ff06060221 */ /* 0x000fc80000010100 */
[----:B------:R-:W-:-:S04]  /*3030*/  @P0 FFMA R6, R19, R6, R19 ;  /* 0x0000000613060223 */ /* 0x000fc80000000013 */
[----:B------:R-:W-:Y:S01]  /*3040*/  @P0 FFMA R11, R6, 1.84467440737095516160e+19, RZ ;  /* 0x5f800000060b0823 */ /* 0x000fe200000000ff */
[----:B------:R-:W-:Y:S06]  /*3050*/  BRA `(.L_x_53) ;  /* 0x0000000000887947 */ /* 0x000fec0003800000 */
.L_x_52:
[----:B------:R-:W-:-:S05]  /*3060*/  VIADD R11, R6, 0xffffff03 ;  /* 0xffffff03060b7836 */ /* 0x000fca0000000000 */
[----:B------:R-:W-:-:S13]  /*3070*/  ISETP.GT.U32.AND P0, PT, R11, 0x1, PT ;  /* 0x000000010b00780c */ /* 0x000fda0003f04070 */
[----:B------:R-:W-:Y:S05]  /*3080*/  @P0 BRA `(.L_x_54) ;  /* 0x0000000000780947 */ /* 0x000fea0003800000 */
[----:B------:R-:W-:Y:S01]  /*3090*/  LOP3.LUT R16, R7, 0x7fffff, RZ, 0xc0, !PT ;  /* 0x007fffff07107812 */ /* 0x000fe200078ec0ff */
[----:B------:R-:W-:-:S03]  /*30a0*/  HFMA2 R22, -RZ, RZ, 0, 1.78813934326171875e-07 ;  /* 0x00000003ff167431 */ /* 0x000fc600000001ff */
[----:B------:R-:W-:-:S04]  /*30b0*/  LOP3.LUT R16, R16, 0x3f800000, RZ, 0xfc, !PT ;  /* 0x3f80000010107812 */ /* 0x000fc800078efcff */
[----:B------:R-:W0:Y:S01]  /*30c0*/  MUFU.RCP R19, R16 ;  /* 0x0000001000137308 */ /* 0x000e220000001000 */
[----:B------:R-:W-:Y:S01]  /*30d0*/  SHF.L.U32 R21, R22, R11, RZ ;  /* 0x0000000b16157219 */ /* 0x000fe200000006ff */
[----:B0-----:R-:W-:-:S04]  /*30e0*/  FFMA R18, R16, R19, -1 ;  /* 0xbf80000010127423 */ /* 0x001fc80000000013 */
[----:B------:R-:W-:-:S04]  /*30f0*/  FADD.FTZ R18, -R18, -RZ ;  /* 0x800000ff12127221 */ /* 0x000fc80000010100 */
[CCC-:B------:R-:W-:Y:S01]  /*3100*/  FFMA.RM R20, R19.reuse, R18.reuse, R19.reuse ;  /* 0x0000001213147223 */ /* 0x1c0fe20000004013 */
[----:B------:R-:W-:-:S04]  /*3110*/  FFMA.RP R19, R19, R18, R19 ;  /* 0x0000001213137223 */ /* 0x000fc80000008013 */
[C---:B------:R-:W-:Y:S02]  /*3120*/  LOP3.LUT R18, R20.reuse, 0x7fffff, RZ, 0xc0, !PT ;  /* 0x007fffff14127812 */ /* 0x040fe400078ec0ff */
[----:B------:R-:W-:Y:S02]  /*3130*/  FSETP.NEU.FTZ.AND P0, PT, R20, R19, PT ;  /* 0x000000131400720b */ /* 0x000fe40003f1d000 */
[----:B------:R-:W-:Y:S02]  /*3140*/  LOP3.LUT R18, R18, 0x800000, RZ, 0xfc, !PT ;  /* 0x0080000012127812 */ /* 0x000fe400078efcff */
[----:B------:R-:W-:Y:S02]  /*3150*/  SEL R19, RZ, 0xffffffff, !P0 ;  /* 0xffffffffff137807 */ /* 0x000fe40004000000 */
[----:B------:R-:W-:-:S03]  /*3160*/  LOP3.LUT R16, R21, R18, RZ, 0xc0, !PT ;  /* 0x0000001215107212 */ /* 0x000fc600078ec0ff */
[----:B------:R-:W-:Y:S01]  /*3170*/  IMAD.MOV R19, RZ, RZ, -R19 ;  /* 0x000000ffff137224 */ /* 0x000fe200078e0a13 */
[----:B------:R-:W-:-:S04]  /*3180*/  SHF.R.U32.HI R16, RZ, R11, R16 ;  /* 0x0000000bff107219 */ /* 0x000fc80000011610 */
[----:B------:R-:W-:Y:S02]  /*3190*/  LOP3.LUT P1, RZ, R19, R11, R18, 0xf8, !PT ;  /* 0x0000000b13ff7212 */ /* 0x000fe4000782f812 */
[C---:B------:R-:W-:Y:S02]  /*31a0*/  LOP3.LUT P0, RZ, R16.reuse, 0x1, RZ, 0xc0, !PT ;  /* 0x0000000110ff7812 */ /* 0x040fe4000780c0ff */
[----:B------:R-:W-:-:S04]  /*31b0*/  LOP3.LUT P2, RZ, R16, 0x2, RZ, 0xc0, !PT ;  /* 0x0000000210ff7812 */ /* 0x000fc8000784c0ff */
[----:B------:R-:W-:Y:S02]  /*31c0*/  PLOP3.LUT P0, PT, P0, P1, P2, 0xe0, 0x0 ;  /* 0x000000000000781c */ /* 0x000fe40000703c20 */
[----:B------:R-:W-:Y:S02]  /*31d0*/  LOP3.LUT P1, RZ, R7, 0x7fffff, RZ, 0xc0, !PT ;  /* 0x007fffff07ff7812 */ /* 0x000fe4000782c0ff */
[----:B------:R-:W-:-:S05]  /*31e0*/  SEL R11, RZ, 0x1, !P0 ;  /* 0x00000001ff0b7807 */ /* 0x000fca0004000000 */
[----:B------:R-:W-:-:S05]  /*31f0*/  IMAD.MOV R11, RZ, RZ, -R11 ;  /* 0x000000ffff0b7224 */ /* 0x000fca00078e0a0b */
[----:B------:R-:W-:Y:S02]  /*3200*/  ISETP.GE.AND P0, PT, R11, RZ, PT ;  /* 0x000000ff0b00720c */ /* 0x000fe40003f06270 */
[----:B------:R-:W-:-:S04]  /*3210*/  IADD3 R11, PT, PT, R6, -0xfc, RZ ;  /* 0xffffff04060b7810 */ /* 0x000fc80007ffe0ff */
[----:B------:R-:W-:-:S07]  /*3220*/  SHF.R.U32.HI R18, RZ, R11, R18 ;  /* 0x0000000bff127219 */ /* 0x000fce0000011612 */
[----:B------:R-:W-:-:S04]  /*3230*/  @!P0 VIADD R18, R18, 0x1 ;  /* 0x0000000112128836 */ /* 0x000fc80000000000 */
[----:B------:R-:W-:-:S05]  /*3240*/  @!P1 IMAD.SHL.U32 R18, R18, 0x2, RZ ;  /* 0x0000000212129824 */ /* 0x000fca00078e00ff */
[----:B------:R-:W-:Y:S01]  /*3250*/  LOP3.LUT R11, R18, 0x80000000, R7, 0xf8, !PT ;  /* 0x80000000120b7812 */ /* 0x000fe200078ef807 */
[----:B------:R-:W-:Y:S06]  /*3260*/  BRA `(.L_x_53) ;  /* 0x0000000000047947 */ /* 0x000fec0003800000 */
.L_x_54:
[----:B------:R0:W1:Y:S02]  /*3270*/  MUFU.RCP R11, R7 ;  /* 0x00000007000b7308 */ /* 0x0000640000001000 */
.L_x_53:
[----:B------:R-:W-:Y:S05]  /*3280*/  BSYNC.RECONVERGENT B1 ;  /* 0x0000000000017941 */ /* 0x000fea0003800200 */
.L_x_51:
[----:B-1----:R-:W-:Y:S01]  /*3290*/  MOV R6, R11 ;  /* 0x0000000b00067202 */ /* 0x002fe20000000f00 */
[----:B------:R-:W-:-:S04]  /*32a0*/  IMAD.MOV.U32 R11, RZ, RZ, 0x0 ;  /* 0x00000000ff0b7424 */ /* 0x000fc800078e00ff */
[----:B0-----:R-:W-:Y:S05]  /*32b0*/  RET.REL.NODEC R10 `(_Z22flash_attention_kernelPKfS0_S0_Pfiiiif) ;  /* 0xffffffcc0a507950 */ /* 0x001fea0003c3ffff */
.L_x_55:
[----:B------:R-:W-:-:S00]  /*32c0*/  BRA `(.L_x_55) ;  /* 0xfffffffc00fc7947 */ /* 0x000fc0000383ffff */
[----:B------:R-:W-:-:S00]  /*32d0*/  NOP ;  /* 0x0000000000007918 */ /* 0x000fc00000000000 */
        /* <DEDUP_REMOVED lines=10> */
.L_x_56:


//--------------------- .nv.shared._Z22flash_attention_kernelPKfS0_S0_Pfiiiif --------------------------
	.section	.nv.shared._Z22flash_attention_kernelPKfS0_S0_Pfiiiif,"aw",@nobits
	.sectionflags	@""
	.align	16
	.zero		1024


//--------------------- .nv.shared.reserved.0     --------------------------
	.section	.nv.shared.reserved.0,"aw",@nobits
	.weak		__nv_reservedSMEM_offset_0_alias
	.size		__nv_reservedSMEM_offset_0_alias, 0, 64
	.other		__nv_reservedSMEM_offset_0_alias,@"STO_CUDA_RESERVED_SHARED STV_DEFAULT"
__nv_reservedSMEM_offset_0_alias:
	.zero		0
	.zero		64


//--------------------- .nv.global                --------------------------
	.section	.nv.global,"aw",@nobits
	.align	4
.nv.global:
	.type		d,@object
	.size		d,(B - d)
	.other		d,@"STV_DEFAULT STO_CUDA_MANAGED"
d:
	.zero		4
	.type		B,@object
	.size		B,(N - B)
	.other		B,@"STV_DEFAULT STO_CUDA_MANAGED"
B:
	.zero		4
	.type		N,@object
	.size		N,(.L_1 - N)
	.other		N,@"STV_DEFAULT STO_CUDA_MANAGED"
N:
	.zero		4
.L_1:


//--------------------- .nv.constant0._Z22flash_attention_kernelPKfS0_S0_Pfiiiif --------------------------
	.section	.nv.constant0._Z22flash_attention_kernelPKfS0_S0_Pfiiiif,"a",@progbits
	.sectionflags	@""
	.align	4
.nv.constant0._Z22flash_attention_kernelPKfS0_S0_Pfiiiif:
	.zero		948


//--------------------- SYMBOLS --------------------------

	.type		.nv.reservedSmem.offset0,@object
	.size		.nv.reservedSmem.offset0,0x4
	.type		.nv.reservedSmem.cap,@object
	.size		.nv.reservedSmem.cap,0x4
